//
// Generated by NVIDIA NVVM Compiler
//
// Compiler Build ID: CL-36424714
// Cuda compilation tools, release 13.0, V13.0.88
// Based on NVVM 20.0.0
//

.version 9.0
.target sm_100
.address_size 64

	// .globl	_Z7FDMCUDAPdS_d
.global .align 4 .u32 countBlock;
// _ZZ7FDMCUDAPdS_dE10sPotential has been demoted
// _ZZ8FDM2CUDAPdS_S_S_dE6sError has been demoted
// _ZZ8FDM3CUDAPdS_S_dE6sError has been demoted
// _ZZ8FDM4CUDAPdS_S_dE6sError has been demoted
// _ZZ7AvgCUDAPdS_E5sData has been demoted

.visible .entry _Z7FDMCUDAPdS_d(
	.param .u64 .ptr .align 1 _Z7FDMCUDAPdS_d_param_0,
	.param .u64 .ptr .align 1 _Z7FDMCUDAPdS_d_param_1,
	.param .f64 _Z7FDMCUDAPdS_d_param_2
)
{
	.reg .pred 	%p<8>;
	.reg .b16 	%rs<9>;
	.reg .b32 	%r<55>;
	.reg .b64 	%rd<9>;
	.reg .b64 	%fd<14>;
	// demoted variable
	.shared .align 8 .b8 _ZZ7FDMCUDAPdS_dE10sPotential[9216];
	ld.param.u64 	%rd3, [_Z7FDMCUDAPdS_d_param_1];
	cvta.to.global.u64 	%rd1, %rd3;
	mov.u32 	%r1, %tid.x;
	mov.u32 	%r2, %tid.y;
	mov.u32 	%r8, %tid.z;
	mov.u32 	%r9, %ctaid.x;
	mov.u32 	%r10, %ntid.x;
	add.s32 	%r11, %r10, -2;
	mad.lo.s32 	%r12, %r11, %r9, %r1;
	mov.u32 	%r13, %ctaid.y;
	mov.u32 	%r14, %ntid.y;
	add.s32 	%r15, %r14, -2;
	mad.lo.s32 	%r16, %r15, %r13, %r2;
	mov.u32 	%r17, %ctaid.z;
	mov.u32 	%r3, %ntid.z;
	mad.lo.s32 	%r18, %r17, %r3, %r8;
	shl.b32 	%r19, %r18, 10;
	shl.b32 	%r20, %r16, 5;
	add.s32 	%r21, %r12, %r19;
	add.s32 	%r22, %r21, %r20;
	add.s32 	%r23, %r18, 30;
	mul.hi.u32 	%r24, %r23, 138547333;
	sub.s32 	%r25, %r23, %r24;
	shr.u32 	%r26, %r25, 1;
	add.s32 	%r27, %r26, %r24;
	shr.u32 	%r28, %r27, 4;
	mul.lo.s32 	%r29, %r28, 31;
	sub.s32 	%r30, %r23, %r29;
	shl.b32 	%r31, %r30, 10;
	add.s32 	%r32, %r20, %r12;
	add.s32 	%r4, %r32, %r31;
	add.s32 	%r33, %r18, %r3;
	mul.hi.u32 	%r34, %r33, 138547333;
	sub.s32 	%r35, %r33, %r34;
	shr.u32 	%r36, %r35, 1;
	add.s32 	%r37, %r36, %r34;
	shr.u32 	%r38, %r37, 4;
	mul.lo.s32 	%r39, %r38, 31;
	sub.s32 	%r40, %r33, %r39;
	shl.b32 	%r41, %r40, 10;
	add.s32 	%r5, %r32, %r41;
	cvt.u16.u32 	%rs3, %r1;
	cvt.u16.u32 	%rs4, %r10;
	add.s16 	%rs5, %rs4, -1;
	rem.u16 	%rs1, %rs3, %rs5;
	cvt.u16.u32 	%rs6, %r2;
	cvt.u16.u32 	%rs7, %r14;
	add.s16 	%rs8, %rs7, -1;
	rem.u16 	%rs2, %rs6, %rs8;
	setp.ne.s32 	%p1, %r8, 0;
	setp.eq.s16 	%p2, %rs1, 0;
	setp.eq.s16 	%p3, %rs2, 0;
	or.pred  	%p4, %p2, %p3;
	mul.wide.s32 	%rd4, %r22, 8;
	add.s64 	%rd2, %rd1, %rd4;
	ld.global.f64 	%fd1, [%rd2];
	shl.b32 	%r42, %r8, 9;
	mov.u32 	%r43, _ZZ7FDMCUDAPdS_dE10sPotential;
	add.s32 	%r44, %r43, %r42;
	shl.b32 	%r45, %r2, 6;
	add.s32 	%r46, %r44, %r45;
	shl.b32 	%r47, %r1, 3;
	add.s32 	%r6, %r46, %r47;
	st.volatile.shared.f64 	[%r6+512], %fd1;
	or.pred  	%p5, %p4, %p1;
	@%p5 bra 	$L__BB0_2;
	mul.wide.s32 	%rd5, %r4, 8;
	add.s64 	%rd6, %rd1, %rd5;
	ld.global.f64 	%fd2, [%rd6];
	add.s32 	%r50, %r43, %r45;
	add.s32 	%r52, %r50, %r47;
	st.volatile.shared.f64 	[%r52], %fd2;
	mul.wide.s32 	%rd7, %r5, 8;
	add.s64 	%rd8, %rd1, %rd7;
	ld.global.f64 	%fd3, [%rd8];
	shl.b32 	%r53, %r3, 9;
	add.s32 	%r54, %r52, %r53;
	st.volatile.shared.f64 	[%r54+512], %fd3;
$L__BB0_2:
	bar.sync 	0;
	ld.volatile.shared.f64 	%fd4, [%r6+512];
	mul.wide.u16 	%r7, %rs2, %rs1;
	setp.eq.s32 	%p6, %r7, 0;
	@%p6 bra 	$L__BB0_4;
	ld.volatile.shared.f64 	%fd5, [%r6+1024];
	ld.volatile.shared.f64 	%fd6, [%r6];
	ld.volatile.shared.f64 	%fd7, [%r6+576];
	ld.volatile.shared.f64 	%fd8, [%r6+448];
	ld.volatile.shared.f64 	%fd9, [%r6+520];
	ld.volatile.shared.f64 	%fd10, [%r6+504];
$L__BB0_4:
	setp.eq.s32 	%p7, %r7, 0;
	bar.sync 	0;
	@%p7 bra 	$L__BB0_6;
	ld.volatile.shared.f64 	%fd11, [%r6];
	add.f64 	%fd12, %fd11, 0dC2F16D0544C36000;
	div.rn.f64 	%fd13, %fd12, 0d4018000000000000;
	st.global.f64 	[%rd2], %fd13;
$L__BB0_6:
	ret;

}
	// .globl	_Z8FDM2CUDAPdS_S_S_d
.visible .entry _Z8FDM2CUDAPdS_S_S_d(
	.param .u64 .ptr .align 1 _Z8FDM2CUDAPdS_S_S_d_param_0,
	.param .u64 .ptr .align 1 _Z8FDM2CUDAPdS_S_S_d_param_1,
	.param .u64 .ptr .align 1 _Z8FDM2CUDAPdS_S_S_d_param_2,
	.param .u64 .ptr .align 1 _Z8FDM2CUDAPdS_S_S_d_param_3,
	.param .f64 _Z8FDM2CUDAPdS_S_S_d_param_4
)
{
	.reg .pred 	%p<15>;
	.reg .b32 	%r<53>;
	.reg .b64 	%rd<21>;
	.reg .b64 	%fd<36>;
	// demoted variable
	.shared .align 8 .b8 _ZZ8FDM2CUDAPdS_S_S_dE6sError[8192];
	ld.param.u64 	%rd4, [_Z8FDM2CUDAPdS_S_S_d_param_0];
	ld.param.u64 	%rd1, [_Z8FDM2CUDAPdS_S_S_d_param_1];
	ld.param.u64 	%rd2, [_Z8FDM2CUDAPdS_S_S_d_param_2];
	ld.param.u64 	%rd3, [_Z8FDM2CUDAPdS_S_S_d_param_3];
	ld.param.f64 	%fd9, [_Z8FDM2CUDAPdS_S_S_d_param_4];
	cvta.to.global.u64 	%rd5, %rd4;
	mul.f64 	%fd1, %fd9, %fd9;
	mov.u32 	%r17, %tid.x;
	mov.u32 	%r18, %tid.y;
	mov.u32 	%r19, %tid.z;
	mov.u32 	%r1, %ntid.x;
	mov.u32 	%r2, %ntid.y;
	mad.lo.s32 	%r20, %r2, %r19, %r18;
	mad.lo.s32 	%r3, %r20, %r1, %r17;
	mov.u32 	%r4, %ctaid.x;
	mad.lo.s32 	%r16, %r4, %r1, %r17;
	mov.u32 	%r5, %ctaid.y;
	mad.lo.s32 	%r6, %r5, %r2, %r18;
	mov.u32 	%r7, %ctaid.z;
	mov.u32 	%r8, %ntid.z;
	mad.lo.s32 	%r9, %r7, %r8, %r19;
	shl.b32 	%r21, %r9, 10;
	shl.b32 	%r22, %r6, 5;
	add.s32 	%r10, %r22, %r16;
	add.s32 	%r11, %r10, %r21;
	mul.wide.s32 	%rd6, %r11, 8;
	add.s64 	%rd7, %rd5, %rd6;
	ld.global.f64 	%fd2, [%rd7];
	mov.pred 	%p14, 0;
	setp.eq.s32 	%p4, %r16, 0;
	@%p4 bra 	$L__BB1_3;
	setp.eq.s32 	%p5, %r16, 31;
	@%p5 bra 	$L__BB1_3;
	setp.ne.s32 	%p14, %r6, 0;
$L__BB1_3:
	setp.eq.s32 	%p6, %r6, 31;
	not.pred 	%p7, %p14;
	mov.f64 	%fd33, 0d0000000000000000;
	or.pred  	%p8, %p6, %p7;
	mov.f64 	%fd34, %fd33;
	@%p8 bra 	$L__BB1_5;
	cvta.to.global.u64 	%rd8, %rd1;
	add.s64 	%rd10, %rd8, %rd6;
	ld.global.f64 	%fd34, [%rd10];
	ld.global.f64 	%fd11, [%rd10+-8];
	ld.global.f64 	%fd12, [%rd10+8];
	add.f64 	%fd13, %fd11, %fd12;
	ld.global.f64 	%fd14, [%rd10+-256];
	add.f64 	%fd15, %fd13, %fd14;
	ld.global.f64 	%fd16, [%rd10+256];
	add.f64 	%fd17, %fd15, %fd16;
	add.s32 	%r23, %r9, 30;
	mul.hi.u32 	%r24, %r23, 138547333;
	sub.s32 	%r25, %r23, %r24;
	shr.u32 	%r26, %r25, 1;
	add.s32 	%r27, %r26, %r24;
	shr.u32 	%r28, %r27, 4;
	mul.lo.s32 	%r29, %r28, 31;
	sub.s32 	%r30, %r23, %r29;
	shl.b32 	%r31, %r30, 10;
	add.s32 	%r32, %r10, %r31;
	mul.wide.s32 	%rd11, %r32, 8;
	add.s64 	%rd12, %rd8, %rd11;
	ld.global.f64 	%fd18, [%rd12];
	add.f64 	%fd19, %fd17, %fd18;
	mul.hi.u32 	%r33, %r9, 138547333;
	sub.s32 	%r34, %r9, %r33;
	shr.u32 	%r35, %r34, 1;
	add.s32 	%r36, %r35, %r33;
	shr.u32 	%r37, %r36, 4;
	mul.lo.s32 	%r38, %r37, 31;
	sub.s32 	%r39, %r9, %r38;
	shl.b32 	%r40, %r39, 10;
	add.s32 	%r41, %r10, %r40;
	add.s32 	%r42, %r41, 1024;
	mul.wide.s32 	%rd13, %r42, 8;
	add.s64 	%rd14, %rd8, %rd13;
	ld.global.f64 	%fd20, [%rd14];
	add.f64 	%fd21, %fd19, %fd20;
	fma.rn.f64 	%fd22, %fd34, 0dC018000000000000, %fd21;
	div.rn.f64 	%fd23, %fd1, 0dBDA37876F148112E;
	fma.rn.f64 	%fd24, %fd23, %fd2, %fd22;
	fma.rn.f64 	%fd33, %fd24, 0d3FC5555555555555, %fd34;
$L__BB1_5:
	cvta.to.global.u64 	%rd15, %rd2;
	add.s64 	%rd17, %rd15, %rd6;
	st.global.f64 	[%rd17], %fd33;
	setp.eq.f64 	%p9, %fd33, 0d0000000000000000;
	mov.f64 	%fd35, 0d0000000000000000;
	@%p9 bra 	$L__BB1_7;
	sub.f64 	%fd26, %fd33, %fd34;
	div.rn.f64 	%fd27, %fd26, %fd33;
	abs.f64 	%fd35, %fd27;
$L__BB1_7:
	shl.b32 	%r43, %r3, 3;
	mov.u32 	%r44, _ZZ8FDM2CUDAPdS_S_S_dE6sError;
	add.s32 	%r12, %r44, %r43;
	st.shared.f64 	[%r12], %fd35;
	bar.sync 	0;
	mul.lo.s32 	%r45, %r1, %r2;
	mul.lo.s32 	%r52, %r45, %r8;
	setp.lt.u32 	%p10, %r52, 2;
	@%p10 bra 	$L__BB1_11;
$L__BB1_8:
	shr.u32 	%r15, %r52, 1;
	setp.ge.u32 	%p11, %r3, %r15;
	@%p11 bra 	$L__BB1_10;
	shl.b32 	%r46, %r15, 3;
	add.s32 	%r47, %r12, %r46;
	ld.shared.f64 	%fd28, [%r47];
	ld.shared.f64 	%fd29, [%r12];
	add.f64 	%fd30, %fd28, %fd29;
	st.shared.f64 	[%r12], %fd30;
$L__BB1_10:
	bar.sync 	0;
	setp.gt.u32 	%p12, %r52, 3;
	mov.u32 	%r52, %r15;
	@%p12 bra 	$L__BB1_8;
$L__BB1_11:
	setp.ne.s32 	%p13, %r3, 0;
	@%p13 bra 	$L__BB1_13;
	ld.shared.f64 	%fd31, [_ZZ8FDM2CUDAPdS_S_S_dE6sError];
	mul.f64 	%fd32, %fd31, 0d3F50000000000000;
	mov.u32 	%r48, %nctaid.x;
	mov.u32 	%r49, %nctaid.y;
	mad.lo.s32 	%r50, %r49, %r7, %r5;
	mad.lo.s32 	%r51, %r50, %r48, %r4;
	cvta.to.global.u64 	%rd18, %rd3;
	mul.wide.u32 	%rd19, %r51, 8;
	add.s64 	%rd20, %rd18, %rd19;
	st.global.f64 	[%rd20], %fd32;
$L__BB1_13:
	ret;

}
	// .globl	_Z8FDM3CUDAPdS_S_d
.visible .entry _Z8FDM3CUDAPdS_S_d(
	.param .u64 .ptr .align 1 _Z8FDM3CUDAPdS_S_d_param_0,
	.param .u64 .ptr .align 1 _Z8FDM3CUDAPdS_S_d_param_1,
	.param .u64 .ptr .align 1 _Z8FDM3CUDAPdS_S_d_param_2,
	.param .f64 _Z8FDM3CUDAPdS_S_d_param_3
)
{
	.reg .pred 	%p<18>;
	.reg .b32 	%r<60>;
	.reg .b64 	%rd<19>;
	.reg .b64 	%fd<36>;
	// demoted variable
	.shared .align 8 .b8 _ZZ8FDM3CUDAPdS_S_dE6sError[8192];
	ld.param.u64 	%rd3, [_Z8FDM3CUDAPdS_S_d_param_0];
	ld.param.u64 	%rd4, [_Z8FDM3CUDAPdS_S_d_param_1];
	ld.param.u64 	%rd2, [_Z8FDM3CUDAPdS_S_d_param_2];
	ld.param.f64 	%fd9, [_Z8FDM3CUDAPdS_S_d_param_3];
	cvta.to.global.u64 	%rd1, %rd4;
	cvta.to.global.u64 	%rd5, %rd3;
	mul.f64 	%fd1, %fd9, %fd9;
	mov.u32 	%r17, %tid.x;
	mov.u32 	%r18, %tid.y;
	mov.u32 	%r19, %tid.z;
	mov.u32 	%r1, %ntid.x;
	mov.u32 	%r2, %ntid.y;
	mad.lo.s32 	%r20, %r2, %r19, %r18;
	mad.lo.s32 	%r3, %r20, %r1, %r17;
	mov.u32 	%r4, %ctaid.x;
	mad.lo.s32 	%r16, %r4, %r1, %r17;
	mov.u32 	%r5, %ctaid.y;
	mad.lo.s32 	%r6, %r5, %r2, %r18;
	mov.u32 	%r7, %ctaid.z;
	mov.u32 	%r8, %ntid.z;
	mad.lo.s32 	%r21, %r7, %r8, %r19;
	shl.b32 	%r22, %r21, 1;
	add.s32 	%r23, %r16, %r6;
	shr.u32 	%r24, %r23, 31;
	add.s32 	%r25, %r23, %r24;
	and.b32  	%r26, %r25, -2;
	sub.s32 	%r27, %r23, %r26;
	add.s32 	%r9, %r27, %r22;
	shl.b32 	%r28, %r9, 10;
	mad.lo.s32 	%r10, %r6, 31, %r23;
	add.s32 	%r11, %r10, %r28;
	mul.wide.s32 	%rd6, %r11, 8;
	add.s64 	%rd7, %rd5, %rd6;
	ld.global.f64 	%fd2, [%rd7];
	mov.pred 	%p17, 0;
	setp.eq.s32 	%p4, %r16, 0;
	@%p4 bra 	$L__BB2_3;
	setp.eq.s32 	%p5, %r16, 31;
	@%p5 bra 	$L__BB2_3;
	setp.ne.s32 	%p17, %r6, 0;
$L__BB2_3:
	setp.eq.s32 	%p6, %r6, 31;
	not.pred 	%p7, %p17;
	or.pred  	%p8, %p6, %p7;
	setp.eq.s32 	%p9, %r9, 31;
	mov.f64 	%fd33, 0d0000000000000000;
	or.pred  	%p10, %p9, %p8;
	mov.f64 	%fd34, %fd33;
	@%p10 bra 	$L__BB2_5;
	add.s64 	%rd9, %rd1, %rd6;
	ld.global.f64 	%fd34, [%rd9];
	ld.global.f64 	%fd11, [%rd9+-8];
	ld.global.f64 	%fd12, [%rd9+8];
	add.f64 	%fd13, %fd11, %fd12;
	ld.global.f64 	%fd14, [%rd9+-256];
	add.f64 	%fd15, %fd13, %fd14;
	ld.global.f64 	%fd16, [%rd9+256];
	add.f64 	%fd17, %fd15, %fd16;
	add.s32 	%r29, %r9, 30;
	mul.hi.u32 	%r30, %r29, 138547333;
	sub.s32 	%r31, %r29, %r30;
	shr.u32 	%r32, %r31, 1;
	add.s32 	%r33, %r32, %r30;
	shr.u32 	%r34, %r33, 4;
	mul.lo.s32 	%r35, %r34, 31;
	sub.s32 	%r36, %r29, %r35;
	shl.b32 	%r37, %r36, 10;
	add.s32 	%r38, %r10, %r37;
	mul.wide.s32 	%rd10, %r38, 8;
	add.s64 	%rd11, %rd1, %rd10;
	ld.global.f64 	%fd18, [%rd11];
	add.f64 	%fd19, %fd17, %fd18;
	mul.hi.s32 	%r39, %r9, -2078209981;
	add.s32 	%r40, %r39, %r9;
	shr.u32 	%r41, %r40, 31;
	shr.u32 	%r42, %r40, 4;
	add.s32 	%r43, %r42, %r41;
	mul.lo.s32 	%r44, %r43, 31;
	sub.s32 	%r45, %r9, %r44;
	shl.b32 	%r46, %r45, 10;
	add.s32 	%r47, %r10, %r46;
	add.s32 	%r48, %r47, 1024;
	mul.wide.s32 	%rd12, %r48, 8;
	add.s64 	%rd13, %rd1, %rd12;
	ld.global.f64 	%fd20, [%rd13];
	add.f64 	%fd21, %fd19, %fd20;
	fma.rn.f64 	%fd22, %fd34, 0dC018000000000000, %fd21;
	div.rn.f64 	%fd23, %fd1, 0d3DA37876F148112E;
	fma.rn.f64 	%fd24, %fd23, %fd2, %fd22;
	fma.rn.f64 	%fd33, %fd24, 0d3FD3D70A3D70A3D7, %fd34;
	st.global.f64 	[%rd9], %fd33;
$L__BB2_5:
	setp.ne.s32 	%p11, %r9, 0;
	@%p11 bra 	$L__BB2_7;
	add.s32 	%r49, %r10, 31744;
	mul.wide.s32 	%rd14, %r49, 8;
	add.s64 	%rd15, %rd1, %rd14;
	st.global.f64 	[%rd15], %fd33;
$L__BB2_7:
	setp.eq.f64 	%p12, %fd33, 0d0000000000000000;
	mov.f64 	%fd35, 0d0000000000000000;
	@%p12 bra 	$L__BB2_9;
	sub.f64 	%fd26, %fd33, %fd34;
	div.rn.f64 	%fd27, %fd26, %fd33;
	abs.f64 	%fd35, %fd27;
$L__BB2_9:
	shl.b32 	%r50, %r3, 3;
	mov.u32 	%r51, _ZZ8FDM3CUDAPdS_S_dE6sError;
	add.s32 	%r12, %r51, %r50;
	st.shared.f64 	[%r12], %fd35;
	bar.sync 	0;
	mul.lo.s32 	%r52, %r1, %r2;
	mul.lo.s32 	%r59, %r52, %r8;
	setp.lt.u32 	%p13, %r59, 2;
	@%p13 bra 	$L__BB2_13;
$L__BB2_10:
	shr.u32 	%r15, %r59, 1;
	setp.ge.u32 	%p14, %r3, %r15;
	@%p14 bra 	$L__BB2_12;
	shl.b32 	%r53, %r15, 3;
	add.s32 	%r54, %r12, %r53;
	ld.shared.f64 	%fd28, [%r54];
	ld.shared.f64 	%fd29, [%r12];
	add.f64 	%fd30, %fd28, %fd29;
	st.shared.f64 	[%r12], %fd30;
$L__BB2_12:
	bar.sync 	0;
	setp.gt.u32 	%p15, %r59, 3;
	mov.u32 	%r59, %r15;
	@%p15 bra 	$L__BB2_10;
$L__BB2_13:
	setp.ne.s32 	%p16, %r3, 0;
	@%p16 bra 	$L__BB2_15;
	ld.shared.f64 	%fd31, [_ZZ8FDM3CUDAPdS_S_dE6sError];
	mul.f64 	%fd32, %fd31, 0d3F50000000000000;
	mov.u32 	%r55, %nctaid.x;
	mov.u32 	%r56, %nctaid.y;
	mad.lo.s32 	%r57, %r56, %r7, %r5;
	mad.lo.s32 	%r58, %r57, %r55, %r4;
	cvta.to.global.u64 	%rd16, %rd2;
	mul.wide.u32 	%rd17, %r58, 8;
	add.s64 	%rd18, %rd16, %rd17;
	st.global.f64 	[%rd18], %fd32;
$L__BB2_15:
	ret;

}
	// .globl	_Z8FDM4CUDAPdS_S_d
.visible .entry _Z8FDM4CUDAPdS_S_d(
	.param .u64 .ptr .align 1 _Z8FDM4CUDAPdS_S_d_param_0,
	.param .u64 .ptr .align 1 _Z8FDM4CUDAPdS_S_d_param_1,
	.param .u64 .ptr .align 1 _Z8FDM4CUDAPdS_S_d_param_2,
	.param .f64 _Z8FDM4CUDAPdS_S_d_param_3
)
{
	.reg .pred 	%p<18>;
	.reg .b32 	%r<62>;
	.reg .b64 	%rd<19>;
	.reg .b64 	%fd<36>;
	// demoted variable
	.shared .align 8 .b8 _ZZ8FDM4CUDAPdS_S_dE6sError[8192];
	ld.param.u64 	%rd3, [_Z8FDM4CUDAPdS_S_d_param_0];
	ld.param.u64 	%rd4, [_Z8FDM4CUDAPdS_S_d_param_1];
	ld.param.u64 	%rd2, [_Z8FDM4CUDAPdS_S_d_param_2];
	ld.param.f64 	%fd9, [_Z8FDM4CUDAPdS_S_d_param_3];
	cvta.to.global.u64 	%rd1, %rd4;
	cvta.to.global.u64 	%rd5, %rd3;
	mul.f64 	%fd1, %fd9, %fd9;
	mov.u32 	%r17, %tid.x;
	mov.u32 	%r18, %tid.y;
	mov.u32 	%r19, %tid.z;
	mov.u32 	%r1, %ntid.x;
	mov.u32 	%r2, %ntid.y;
	mad.lo.s32 	%r20, %r2, %r19, %r18;
	mad.lo.s32 	%r3, %r20, %r1, %r17;
	mov.u32 	%r4, %ctaid.x;
	mad.lo.s32 	%r16, %r4, %r1, %r17;
	mov.u32 	%r5, %ctaid.y;
	mad.lo.s32 	%r6, %r5, %r2, %r18;
	mov.u32 	%r7, %ctaid.z;
	mov.u32 	%r8, %ntid.z;
	mad.lo.s32 	%r21, %r7, %r8, %r19;
	shl.b32 	%r22, %r21, 1;
	add.s32 	%r23, %r6, %r16;
	add.s32 	%r24, %r23, 1;
	shr.u32 	%r25, %r24, 31;
	add.s32 	%r26, %r24, %r25;
	and.b32  	%r27, %r26, -2;
	sub.s32 	%r28, %r24, %r27;
	add.s32 	%r9, %r28, %r22;
	shl.b32 	%r29, %r9, 10;
	shl.b32 	%r30, %r6, 5;
	add.s32 	%r10, %r30, %r16;
	add.s32 	%r11, %r10, %r29;
	mul.wide.s32 	%rd6, %r11, 8;
	add.s64 	%rd7, %rd5, %rd6;
	ld.global.f64 	%fd2, [%rd7];
	mov.pred 	%p17, 0;
	setp.eq.s32 	%p4, %r16, 0;
	@%p4 bra 	$L__BB3_3;
	setp.eq.s32 	%p5, %r16, 31;
	@%p5 bra 	$L__BB3_3;
	setp.ne.s32 	%p17, %r6, 0;
$L__BB3_3:
	setp.eq.s32 	%p6, %r6, 31;
	not.pred 	%p7, %p17;
	or.pred  	%p8, %p6, %p7;
	setp.eq.s32 	%p9, %r9, 31;
	mov.f64 	%fd33, 0d0000000000000000;
	or.pred  	%p10, %p9, %p8;
	mov.f64 	%fd34, %fd33;
	@%p10 bra 	$L__BB3_5;
	add.s64 	%rd9, %rd1, %rd6;
	ld.global.f64 	%fd34, [%rd9];
	ld.global.f64 	%fd11, [%rd9+-8];
	ld.global.f64 	%fd12, [%rd9+8];
	add.f64 	%fd13, %fd11, %fd12;
	ld.global.f64 	%fd14, [%rd9+-256];
	add.f64 	%fd15, %fd13, %fd14;
	ld.global.f64 	%fd16, [%rd9+256];
	add.f64 	%fd17, %fd15, %fd16;
	add.s32 	%r31, %r9, 30;
	mul.hi.u32 	%r32, %r31, 138547333;
	sub.s32 	%r33, %r31, %r32;
	shr.u32 	%r34, %r33, 1;
	add.s32 	%r35, %r34, %r32;
	shr.u32 	%r36, %r35, 4;
	mul.lo.s32 	%r37, %r36, 31;
	sub.s32 	%r38, %r31, %r37;
	shl.b32 	%r39, %r38, 10;
	add.s32 	%r40, %r10, %r39;
	mul.wide.s32 	%rd10, %r40, 8;
	add.s64 	%rd11, %rd1, %rd10;
	ld.global.f64 	%fd18, [%rd11];
	add.f64 	%fd19, %fd17, %fd18;
	mul.hi.s32 	%r41, %r9, -2078209981;
	add.s32 	%r42, %r41, %r9;
	shr.u32 	%r43, %r42, 31;
	shr.u32 	%r44, %r42, 4;
	add.s32 	%r45, %r44, %r43;
	mul.lo.s32 	%r46, %r45, 31;
	sub.s32 	%r47, %r9, %r46;
	shl.b32 	%r48, %r47, 10;
	add.s32 	%r49, %r10, %r48;
	add.s32 	%r50, %r49, 1024;
	mul.wide.s32 	%rd12, %r50, 8;
	add.s64 	%rd13, %rd1, %rd12;
	ld.global.f64 	%fd20, [%rd13];
	add.f64 	%fd21, %fd19, %fd20;
	fma.rn.f64 	%fd22, %fd34, 0dC018000000000000, %fd21;
	div.rn.f64 	%fd23, %fd1, 0d3DA37876F148112E;
	fma.rn.f64 	%fd24, %fd23, %fd2, %fd22;
	fma.rn.f64 	%fd33, %fd24, 0d3FD3D70A3D70A3D7, %fd34;
	st.global.f64 	[%rd9], %fd33;
$L__BB3_5:
	setp.ne.s32 	%p11, %r9, 0;
	@%p11 bra 	$L__BB3_7;
	add.s32 	%r51, %r10, 31744;
	mul.wide.s32 	%rd14, %r51, 8;
	add.s64 	%rd15, %rd1, %rd14;
	st.global.f64 	[%rd15], %fd33;
$L__BB3_7:
	setp.eq.f64 	%p12, %fd33, 0d0000000000000000;
	mov.f64 	%fd35, 0d0000000000000000;
	@%p12 bra 	$L__BB3_9;
	sub.f64 	%fd26, %fd33, %fd34;
	div.rn.f64 	%fd27, %fd26, %fd33;
	abs.f64 	%fd35, %fd27;
$L__BB3_9:
	shl.b32 	%r52, %r3, 3;
	mov.u32 	%r53, _ZZ8FDM4CUDAPdS_S_dE6sError;
	add.s32 	%r12, %r53, %r52;
	st.shared.f64 	[%r12], %fd35;
	bar.sync 	0;
	mul.lo.s32 	%r54, %r1, %r2;
	mul.lo.s32 	%r61, %r54, %r8;
	setp.lt.u32 	%p13, %r61, 2;
	@%p13 bra 	$L__BB3_13;
$L__BB3_10:
	shr.u32 	%r15, %r61, 1;
	setp.ge.u32 	%p14, %r3, %r15;
	@%p14 bra 	$L__BB3_12;
	shl.b32 	%r55, %r15, 3;
	add.s32 	%r56, %r12, %r55;
	ld.shared.f64 	%fd28, [%r56];
	ld.shared.f64 	%fd29, [%r12];
	add.f64 	%fd30, %fd28, %fd29;
	st.shared.f64 	[%r12], %fd30;
$L__BB3_12:
	bar.sync 	0;
	setp.gt.u32 	%p15, %r61, 3;
	mov.u32 	%r61, %r15;
	@%p15 bra 	$L__BB3_10;
$L__BB3_13:
	setp.ne.s32 	%p16, %r3, 0;
	@%p16 bra 	$L__BB3_15;
	ld.shared.f64 	%fd31, [_ZZ8FDM4CUDAPdS_S_dE6sError];
	mul.f64 	%fd32, %fd31, 0d3F50000000000000;
	mov.u32 	%r57, %nctaid.x;
	mov.u32 	%r58, %nctaid.y;
	mad.lo.s32 	%r59, %r58, %r7, %r5;
	mad.lo.s32 	%r60, %r59, %r57, %r4;
	cvta.to.global.u64 	%rd16, %rd2;
	mul.wide.u32 	%rd17, %r60, 8;
	add.s64 	%rd18, %rd16, %rd17;
	st.global.f64 	[%rd18], %fd32;
$L__BB3_15:
	ret;

}
	// .globl	_Z7AvgCUDAPdS_
.visible .entry _Z7AvgCUDAPdS_(
	.param .u64 .ptr .align 1 _Z7AvgCUDAPdS__param_0,
	.param .u64 .ptr .align 1 _Z7AvgCUDAPdS__param_1
)
{
	.reg .pred 	%p<5>;
	.reg .b32 	%r<12>;
	.reg .b64 	%rd<9>;
	.reg .b64 	%fd<10>;
	// demoted variable
	.shared .align 8 .b8 _ZZ7AvgCUDAPdS_E5sData[128];
	ld.param.u64 	%rd1, [_Z7AvgCUDAPdS__param_0];
	ld.param.u64 	%rd2, [_Z7AvgCUDAPdS__param_1];
	cvta.to.global.u64 	%rd3, %rd2;
	mov.u32 	%r1, %tid.x;
	mul.wide.u32 	%rd4, %r1, 8;
	add.s64 	%rd5, %rd3, %rd4;
	ld.global.f64 	%fd1, [%rd5];
	mov.u32 	%r2, %ntid.x;
	mul.wide.s32 	%rd6, %r2, 8;
	add.s64 	%rd7, %rd5, %rd6;
	ld.global.f64 	%fd2, [%rd7];
	add.f64 	%fd3, %fd1, %fd2;
	shl.b32 	%r6, %r1, 3;
	mov.u32 	%r7, _ZZ7AvgCUDAPdS_E5sData;
	add.s32 	%r3, %r7, %r6;
	st.shared.f64 	[%r3], %fd3;
	setp.lt.u32 	%p1, %r2, 2;
	@%p1 bra 	$L__BB4_5;
	mov.u32 	%r11, %r2;
$L__BB4_2:
	shr.u32 	%r5, %r11, 1;
	setp.ge.u32 	%p2, %r1, %r5;
	@%p2 bra 	$L__BB4_4;
	shl.b32 	%r8, %r5, 3;
	add.s32 	%r9, %r3, %r8;
	ld.shared.f64 	%fd4, [%r9];
	ld.shared.f64 	%fd5, [%r3];
	add.f64 	%fd6, %fd4, %fd5;
	st.shared.f64 	[%r3], %fd6;
$L__BB4_4:
	bar.sync 	0;
	setp.gt.u32 	%p3, %r11, 3;
	mov.u32 	%r11, %r5;
	@%p3 bra 	$L__BB4_2;
$L__BB4_5:
	setp.ne.s32 	%p4, %r1, 0;
	@%p4 bra 	$L__BB4_7;
	ld.shared.f64 	%fd7, [_ZZ7AvgCUDAPdS_E5sData];
	shl.b32 	%r10, %r2, 1;
	cvt.rn.f64.u32 	%fd8, %r10;
	div.rn.f64 	%fd9, %fd7, %fd8;
	cvta.to.global.u64 	%rd8, %rd1;
	st.global.f64 	[%rd8], %fd9;
$L__BB4_7:
	ret;

}


// ===== COMPILED SASS (sm_100) =====

	.target	sm_100

	.elftype	@"ET_EXEC"


//--------------------- .note.nv.tkinfo           --------------------------
	.section	.note.nv.tkinfo,"",@"SHT_NOTE"
	.sectionflags	@"SHF_NOTE_NV_TKINFO"
	.tkinfo
        /*0018*/ 	.word	0x00000002
        /*0030*/ 	.string	""
        /*0030*/ 	.string	"ptxas"
        /*0030*/ 	.string	"Cuda compilation tools, release 13.0, V13.0.88"
        /*0030*/ 	.string	"Build cuda_13.0.r13.0/compiler.36424714_0"
        /*0030*/ 	.string	"-arch sm_100 -m 64 "



//--------------------- .note.nv.cuinfo           --------------------------
	.section	.note.nv.cuinfo,"",@"SHT_NOTE"
	.sectionflags	@"SHF_NOTE_NV_CUINFO"
        /*0018*/ 	.short	0x0002
        /*001a*/ 	.short	0x0064
        /*001c*/ 	.short	0x0082
	.zero		2


//--------------------- .nv.info                  --------------------------
	.section	.nv.info,"",@"SHT_CUDA_INFO"
	.align	4


	//----- nvinfo : EIATTR_REGCOUNT
	.align		4
        /*0000*/ 	.byte	0x04, 0x2f
        /*0002*/ 	.short	(.L_2 - .L_1)
	.align		4
.L_1:
        /*0004*/ 	.word	index@(_Z7FDMCUDAPdS_d)
        /*0008*/ 	.word	0x0000001e


	//----- nvinfo : EIATTR_FRAME_SIZE
	.align		4
.L_2:
        /*000c*/ 	.byte	0x04, 0x11
        /*000e*/ 	.short	(.L_4 - .L_3)
	.align		4
.L_3:
        /*0010*/ 	.word	index@($__internal_5_$__cuda_sm20_rem_u16)
        /*0014*/ 	.word	0x00000000


	//----- nvinfo : EIATTR_FRAME_SIZE
	.align		4
.L_4:
        /*0018*/ 	.byte	0x04, 0x11
        /*001a*/ 	.short	(.L_6 - .L_5)
	.align		4
.L_5:
        /*001c*/ 	.word	index@($__internal_4_$__cuda_sm20_div_rn_f64_full)
        /*0020*/ 	.word	0x00000000


	//----- nvinfo : EIATTR_FRAME_SIZE
	.align		4
.L_6:
        /*0024*/ 	.byte	0x04, 0x11
        /*0026*/ 	.short	(.L_8 - .L_7)
	.align		4
.L_7:
        /*0028*/ 	.word	index@(_Z7FDMCUDAPdS_d)
        /*002c*/ 	.word	0x00000000


	//----- nvinfo : EIATTR_REGCOUNT
	.align		4
.L_8:
        /*0030*/ 	.byte	0x04, 0x2f
        /*0032*/ 	.short	(.L_10 - .L_9)
	.align		4
.L_9:
        /*0034*/ 	.word	index@(_Z8FDM2CUDAPdS_S_S_d)
        /*0038*/ 	.word	0x00000020


	//----- nvinfo : EIATTR_FRAME_SIZE
	.align		4
.L_10:
        /*003c*/ 	.byte	0x04, 0x11
        /*003e*/ 	.short	(.L_12 - .L_11)
	.align		4
.L_11:
        /*0040*/ 	.word	index@($__internal_3_$__cuda_sm20_div_rn_f64_full)
        /*0044*/ 	.word	0x00000000


	//----- nvinfo : EIATTR_FRAME_SIZE
	.align		4
.L_12:
        /*0048*/ 	.byte	0x04, 0x11
        /*004a*/ 	.short	(.L_14 - .L_13)
	.align		4
.L_13:
        /*004c*/ 	.word	index@(_Z8FDM2CUDAPdS_S_S_d)
        /*0050*/ 	.word	0x00000000


	//----- nvinfo : EIATTR_REGCOUNT
	.align		4
.L_14:
        /*0054*/ 	.byte	0x04, 0x2f
        /*0056*/ 	.short	(.L_16 - .L_15)
	.align		4
.L_15:
        /*0058*/ 	.word	index@(_Z8FDM3CUDAPdS_S_d)
        /*005c*/ 	.word	0x00000026


	//----- nvinfo : EIATTR_FRAME_SIZE
	.align		4
.L_16:
        /*0060*/ 	.byte	0x04, 0x11
        /*0062*/ 	.short	(.L_18 - .L_17)
	.align		4
.L_17:
        /*0064*/ 	.word	index@($__internal_2_$__cuda_sm20_div_rn_f64_full)
        /*0068*/ 	.word	0x00000000


	//----- nvinfo : EIATTR_FRAME_SIZE
	.align		4
.L_18:
        /*006c*/ 	.byte	0x04, 0x11
        /*006e*/ 	.short	(.L_20 - .L_19)
	.align		4
.L_19:
        /*0070*/ 	.word	index@(_Z8FDM3CUDAPdS_S_d)
        /*0074*/ 	.word	0x00000000


	//----- nvinfo : EIATTR_REGCOUNT
	.align		4
.L_20:
        /*0078*/ 	.byte	0x04, 0x2f
        /*007a*/ 	.short	(.L_22 - .L_21)
	.align		4
.L_21:
        /*007c*/ 	.word	index@(_Z8FDM4CUDAPdS_S_d)
        /*0080*/ 	.word	0x00000026


	//----- nvinfo : EIATTR_FRAME_SIZE
	.align		4
.L_22:
        /*0084*/ 	.byte	0x04, 0x11
        /*0086*/ 	.short	(.L_24 - .L_23)
	.align		4
.L_23:
        /*0088*/ 	.word	index@($__internal_1_$__cuda_sm20_div_rn_f64_full)
        /*008c*/ 	.word	0x00000000


	//----- nvinfo : EIATTR_FRAME_SIZE
	.align		4
.L_24:
        /*0090*/ 	.byte	0x04, 0x11
        /*0092*/ 	.short	(.L_26 - .L_25)
	.align		4
.L_25:
        /*0094*/ 	.word	index@(_Z8FDM4CUDAPdS_S_d)
        /*0098*/ 	.word	0x00000000


	//----- nvinfo : EIATTR_REGCOUNT
	.align		4
.L_26:
        /*009c*/ 	.byte	0x04, 0x2f
        /*009e*/ 	.short	(.L_28 - .L_27)
	.align		4
.L_27:
        /*00a0*/ 	.word	index@(_Z7AvgCUDAPdS_)
        /*00a4*/ 	.word	0x00000018


	//----- nvinfo : EIATTR_FRAME_SIZE
	.align		4
.L_28:
        /*00a8*/ 	.byte	0x04, 0x11
        /*00aa*/ 	.short	(.L_30 - .L_29)
	.align		4
.L_29:
        /*00ac*/ 	.word	index@($__internal_0_$__cuda_sm20_div_rn_f64_full)
        /*00b0*/ 	.word	0x00000000


	//----- nvinfo : EIATTR_FRAME_SIZE
	.align		4
.L_30:
        /*00b4*/ 	.byte	0x04, 0x11
        /*00b6*/ 	.short	(.L_32 - .L_31)
	.align		4
.L_31:
        /*00b8*/ 	.word	index@(_Z7AvgCUDAPdS_)
        /*00bc*/ 	.word	0x00000000


	//----- nvinfo : EIATTR_MIN_STACK_SIZE
	.align		4
.L_32:
        /*00c0*/ 	.byte	0x04, 0x12
        /*00c2*/ 	.short	(.L_34 - .L_33)
	.align		4
.L_33:
        /*00c4*/ 	.word	index@(_Z7AvgCUDAPdS_)
        /*00c8*/ 	.word	0x00000000


	//----- nvinfo : EIATTR_MIN_STACK_SIZE
	.align		4
.L_34:
        /*00cc*/ 	.byte	0x04, 0x12
        /*00ce*/ 	.short	(.L_36 - .L_35)
	.align		4
.L_35:
        /*00d0*/ 	.word	index@(_Z8FDM4CUDAPdS_S_d)
        /*00d4*/ 	.word	0x00000000


	//----- nvinfo : EIATTR_MIN_STACK_SIZE
	.align		4
.L_36:
        /*00d8*/ 	.byte	0x04, 0x12
        /*00da*/ 	.short	(.L_38 - .L_37)
	.align		4
.L_37:
        /*00dc*/ 	.word	index@(_Z8FDM3CUDAPdS_S_d)
        /*00e0*/ 	.word	0x00000000


	//----- nvinfo : EIATTR_MIN_STACK_SIZE
	.align		4
.L_38:
        /*00e4*/ 	.byte	0x04, 0x12
        /*00e6*/ 	.short	(.L_40 - .L_39)
	.align		4
.L_39:
        /*00e8*/ 	.word	index@(_Z8FDM2CUDAPdS_S_S_d)
        /*00ec*/ 	.word	0x00000000


	//----- nvinfo : EIATTR_MIN_STACK_SIZE
	.align		4
.L_40:
        /*00f0*/ 	.byte	0x04, 0x12
        /*00f2*/ 	.short	(.L_42 - .L_41)
	.align		4
.L_41:
        /*00f4*/ 	.word	index@(_Z7FDMCUDAPdS_d)
        /*00f8*/ 	.word	0x00000000
.L_42:


//--------------------- .nv.compat                --------------------------
	.section	.nv.compat,"",@"SHT_CUDA_COMPAT_INFO"
	.align	4
        /*0000*/ 	.byte	0x02, 0x09, 0x00, 0x00, 0x02, 0x02, 0x01, 0x00, 0x02, 0x05, 0x05, 0x00, 0x03, 0x07, 0x01, 0x01
        /*0010*/ 	.byte	0x02, 0x03, 0x00, 0x00, 0x02, 0x06, 0x01, 0x00, 0x04, 0x0b, 0x08, 0x00, 0x01, 0x00, 0x00, 0x00
        /*0020*/ 	.byte	0x00, 0x00, 0x00, 0x00


//--------------------- .nv.info._Z7AvgCUDAPdS_   --------------------------
	.section	.nv.info._Z7AvgCUDAPdS_,"",@"SHT_CUDA_INFO"
	.sectionflags	@""
	.align	4


	//----- nvinfo : EIATTR_CUDA_API_VERSION
	.align		4
        /*0000*/ 	.byte	0x04, 0x37
        /*0002*/ 	.short	(.L_44 - .L_43)
.L_43:
        /*0004*/ 	.word	0x00000082


	//----- nvinfo : EIATTR_KPARAM_INFO
	.align		4
.L_44:
        /*0008*/ 	.byte	0x04, 0x17
        /*000a*/ 	.short	(.L_46 - .L_45)
.L_45:
        /*000c*/ 	.word	0x00000000
        /*0010*/ 	.short	0x0001
        /*0012*/ 	.short	0x0008
        /*0014*/ 	.byte	0x00, 0xf5, 0x21, 0x00


	//----- nvinfo : EIATTR_KPARAM_INFO
	.align		4
.L_46:
        /*0018*/ 	.byte	0x04, 0x17
        /*001a*/ 	.short	(.L_48 - .L_47)
.L_47:
        /*001c*/ 	.word	0x00000000
        /*0020*/ 	.short	0x0000
        /*0022*/ 	.short	0x0000
        /*0024*/ 	.byte	0x00, 0xf5, 0x21, 0x00


	//----- nvinfo : EIATTR_SPARSE_MMA_MASK
	.align		4
.L_48:
        /*0028*/ 	.byte	0x03, 0x50
        /*002a*/ 	.short	0x0000


	//----- nvinfo : EIATTR_MAXREG_COUNT
	.align		4
        /*002c*/ 	.byte	0x03, 0x1b
        /*002e*/ 	.short	0x00ff


	//----- nvinfo : EIATTR_NUM_BARRIERS
	.align		4
        /*0030*/ 	.byte	0x02, 0x4c
        /*0032*/ 	.byte	0x01
	.zero		1


	//----- nvinfo : EIATTR_MERCURY_ISA_VERSION
	.align		4
        /*0034*/ 	.byte	0x03, 0x5f
        /*0036*/ 	.short	0x0101


	//----- nvinfo : EIATTR_VRC_CTA_INIT_COUNT
	.align		4
        /*0038*/ 	.byte	0x02, 0x4a
	.zero		1
	.zero		1


	//----- nvinfo : EIATTR_EXIT_INSTR_OFFSETS
	.align		4
        /*003c*/ 	.byte	0x04, 0x1c
        /*003e*/ 	.short	(.L_50 - .L_49)


	//   ....[0]....
.L_49:
        /*0040*/ 	.word	0x000001e0


	//   ....[1]....
        /*0044*/ 	.word	0x00000390


	//----- nvinfo : EIATTR_CRS_STACK_SIZE
	.align		4
.L_50:
        /*0048*/ 	.byte	0x04, 0x1e
        /*004a*/ 	.short	(.L_52 - .L_51)
.L_51:
        /*004c*/ 	.word	0x00000000


	//----- nvinfo : EIATTR_CBANK_PARAM_SIZE
	.align		4
.L_52:
        /*0050*/ 	.byte	0x03, 0x19
        /*0052*/ 	.short	0x0010


	//----- nvinfo : EIATTR_PARAM_CBANK
	.align		4
        /*0054*/ 	.byte	0x04, 0x0a
        /*0056*/ 	.short	(.L_54 - .L_53)
	.align		4
.L_53:
        /*0058*/ 	.word	index@(.nv.constant0._Z7AvgCUDAPdS_)
        /*005c*/ 	.short	0x0380
        /*005e*/ 	.short	0x0010


	//----- nvinfo : EIATTR_SW_WAR
	.align		4
.L_54:
        /*0060*/ 	.byte	0x04, 0x36
        /*0062*/ 	.short	(.L_56 - .L_55)
.L_55:
        /*0064*/ 	.word	0x00000008
.L_56:


//--------------------- .nv.info._Z8FDM4CUDAPdS_S_d --------------------------
	.section	.nv.info._Z8FDM4CUDAPdS_S_d,"",@"SHT_CUDA_INFO"
	.sectionflags	@""
	.align	4


	//----- nvinfo : EIATTR_CUDA_API_VERSION
	.align		4
        /*0000*/ 	.byte	0x04, 0x37
        /*0002*/ 	.short	(.L_58 - .L_57)
.L_57:
        /*0004*/ 	.word	0x00000082


	//----- nvinfo : EIATTR_KPARAM_INFO
	.align		4
.L_58:
        /*0008*/ 	.byte	0x04, 0x17
        /*000a*/ 	.short	(.L_60 - .L_59)
.L_59:
        /*000c*/ 	.word	0x00000000
        /*0010*/ 	.short	0x0003
        /*0012*/ 	.short	0x0018
        /*0014*/ 	.byte	0x00, 0xf0, 0x21, 0x00


	//----- nvinfo : EIATTR_KPARAM_INFO
	.align		4
.L_60:
        /*0018*/ 	.byte	0x04, 0x17
        /*001a*/ 	.short	(.L_62 - .L_61)
.L_61:
        /*001c*/ 	.word	0x00000000
        /*0020*/ 	.short	0x0002
        /*0022*/ 	.short	0x0010
        /*0024*/ 	.byte	0x00, 0xf5, 0x21, 0x00


	//----- nvinfo : EIATTR_KPARAM_INFO
	.align		4
.L_62:
        /*0028*/ 	.byte	0x04, 0x17
        /*002a*/ 	.short	(.L_64 - .L_63)
.L_63:
        /*002c*/ 	.word	0x00000000
        /*0030*/ 	.short	0x0001
        /*0032*/ 	.short	0x0008
        /*0034*/ 	.byte	0x00, 0xf5, 0x21, 0x00


	//----- nvinfo : EIATTR_KPARAM_INFO
	.align		4
.L_64:
        /*0038*/ 	.byte	0x04, 0x17
        /*003a*/ 	.short	(.L_66 - .L_65)
.L_65:
        /*003c*/ 	.word	0x00000000
        /*0040*/ 	.short	0x0000
        /*0042*/ 	.short	0x0000
        /*0044*/ 	.byte	0x00, 0xf5, 0x21, 0x00


	//----- nvinfo : EIATTR_SPARSE_MMA_MASK
	.align		4
.L_66:
        /*0048*/ 	.byte	0x03, 0x50
        /*004a*/ 	.short	0x0000


	//----- nvinfo : EIATTR_MAXREG_COUNT
	.align		4
        /*004c*/ 	.byte	0x03, 0x1b
        /*004e*/ 	.short	0x00ff


	//----- nvinfo : EIATTR_NUM_BARRIERS
	.align		4
        /*0050*/ 	.byte	0x02, 0x4c
        /*0052*/ 	.byte	0x01
	.zero		1


	//----- nvinfo : EIATTR_MERCURY_ISA_VERSION
	.align		4
        /*0054*/ 	.byte	0x03, 0x5f
        /*0056*/ 	.short	0x0101


	//----- nvinfo : EIATTR_VRC_CTA_INIT_COUNT
	.align		4
        /*0058*/ 	.byte	0x02, 0x4a
	.zero		1
	.zero		1


	//----- nvinfo : EIATTR_EXIT_INSTR_OFFSETS
	.align		4
        /*005c*/ 	.byte	0x04, 0x1c
        /*005e*/ 	.short	(.L_68 - .L_67)


	//   ....[0]....
.L_67:
        /*0060*/ 	.word	0x00000960


	//   ....[1]....
        /*0064*/ 	.word	0x00000a30


	//----- nvinfo : EIATTR_CRS_STACK_SIZE
	.align		4
.L_68:
        /*0068*/ 	.byte	0x04, 0x1e
        /*006a*/ 	.short	(.L_70 - .L_69)
.L_69:
        /*006c*/ 	.word	0x00000000


	//----- nvinfo : EIATTR_CBANK_PARAM_SIZE
	.align		4
.L_70:
        /*0070*/ 	.byte	0x03, 0x19
        /*0072*/ 	.short	0x0020


	//----- nvinfo : EIATTR_PARAM_CBANK
	.align		4
        /*0074*/ 	.byte	0x04, 0x0a
        /*0076*/ 	.short	(.L_72 - .L_71)
	.align		4
.L_71:
        /*0078*/ 	.word	index@(.nv.constant0._Z8FDM4CUDAPdS_S_d)
        /*007c*/ 	.short	0x0380
        /*007e*/ 	.short	0x0020


	//----- nvinfo : EIATTR_SW_WAR
	.align		4
.L_72:
        /*0080*/ 	.byte	0x04, 0x36
        /*0082*/ 	.short	(.L_74 - .L_73)
.L_73:
        /*0084*/ 	.word	0x00000008
.L_74:


//--------------------- .nv.info._Z8FDM3CUDAPdS_S_d --------------------------
	.section	.nv.info._Z8FDM3CUDAPdS_S_d,"",@"SHT_CUDA_INFO"
	.sectionflags	@""
	.align	4


	//----- nvinfo : EIATTR_CUDA_API_VERSION
	.align		4
        /*0000*/ 	.byte	0x04, 0x37
        /*0002*/ 	.short	(.L_76 - .L_75)
.L_75:
        /*0004*/ 	.word	0x00000082


	//----- nvinfo : EIATTR_KPARAM_INFO
	.align		4
.L_76:
        /*0008*/ 	.byte	0x04, 0x17
        /*000a*/ 	.short	(.L_78 - .L_77)
.L_77:
        /*000c*/ 	.word	0x00000000
        /*0010*/ 	.short	0x0003
        /*0012*/ 	.short	0x0018
        /*0014*/ 	.byte	0x00, 0xf0, 0x21, 0x00


	//----- nvinfo : EIATTR_KPARAM_INFO
	.align		4
.L_78:
        /*0018*/ 	.byte	0x04, 0x17
        /*001a*/ 	.short	(.L_80 - .L_79)
.L_79:
        /*001c*/ 	.word	0x00000000
        /*0020*/ 	.short	0x0002
        /*0022*/ 	.short	0x0010
        /*0024*/ 	.byte	0x00, 0xf5, 0x21, 0x00


	//----- nvinfo : EIATTR_KPARAM_INFO
	.align		4
.L_80:
        /*0028*/ 	.byte	0x04, 0x17
        /*002a*/ 	.short	(.L_82 - .L_81)
.L_81:
        /*002c*/ 	.word	0x00000000
        /*0030*/ 	.short	0x0001
        /*0032*/ 	.short	0x0008
        /*0034*/ 	.byte	0x00, 0xf5, 0x21, 0x00


	//----- nvinfo : EIATTR_KPARAM_INFO
	.align		4
.L_82:
        /*0038*/ 	.byte	0x04, 0x17
        /*003a*/ 	.short	(.L_84 - .L_83)
.L_83:
        /*003c*/ 	.word	0x00000000
        /*0040*/ 	.short	0x0000
        /*0042*/ 	.short	0x0000
        /*0044*/ 	.byte	0x00, 0xf5, 0x21, 0x00


	//----- nvinfo : EIATTR_SPARSE_MMA_MASK
	.align		4
.L_84:
        /*0048*/ 	.byte	0x03, 0x50
        /*004a*/ 	.short	0x0000


	//----- nvinfo : EIATTR_MAXREG_COUNT
	.align		4
        /*004c*/ 	.byte	0x03, 0x1b
        /*004e*/ 	.short	0x00ff


	//----- nvinfo : EIATTR_NUM_BARRIERS
	.align		4
        /*0050*/ 	.byte	0x02, 0x4c
        /*0052*/ 	.byte	0x01
	.zero		1


	//----- nvinfo : EIATTR_MERCURY_ISA_VERSION
	.align		4
        /*0054*/ 	.byte	0x03, 0x5f
        /*0056*/ 	.short	0x0101


	//----- nvinfo : EIATTR_VRC_CTA_INIT_COUNT
	.align		4
        /*0058*/ 	.byte	0x02, 0x4a
	.zero		1
	.zero		1


	//----- nvinfo : EIATTR_EXIT_INSTR_OFFSETS
	.align		4
        /*005c*/ 	.byte	0x04, 0x1c
        /*005e*/ 	.short	(.L_86 - .L_85)


	//   ....[0]....
.L_85:
        /*0060*/ 	.word	0x00000960


	//   ....[1]....
        /*0064*/ 	.word	0x00000a30


	//----- nvinfo : EIATTR_CRS_STACK_SIZE
	.align		4
.L_86:
        /*0068*/ 	.byte	0x04, 0x1e
        /*006a*/ 	.short	(.L_88 - .L_87)
.L_87:
        /*006c*/ 	.word	0x00000000


	//----- nvinfo : EIATTR_CBANK_PARAM_SIZE
	.align		4
.L_88:
        /*0070*/ 	.byte	0x03, 0x19
        /*0072*/ 	.short	0x0020


	//----- nvinfo : EIATTR_PARAM_CBANK
	.align		4
        /*0074*/ 	.byte	0x04, 0x0a
        /*0076*/ 	.short	(.L_90 - .L_89)
	.align		4
.L_89:
        /*0078*/ 	.word	index@(.nv.constant0._Z8FDM3CUDAPdS_S_d)
        /*007c*/ 	.short	0x0380
        /*007e*/ 	.short	0x0020


	//----- nvinfo : EIATTR_SW_WAR
	.align		4
.L_90:
        /*0080*/ 	.byte	0x04, 0x36
        /*0082*/ 	.short	(.L_92 - .L_91)
.L_91:
        /*0084*/ 	.word	0x00000008
.L_92:


//--------------------- .nv.info._Z8FDM2CUDAPdS_S_S_d --------------------------
	.section	.nv.info._Z8FDM2CUDAPdS_S_S_d,"",@"SHT_CUDA_INFO"
	.sectionflags	@""
	.align	4


	//----- nvinfo : EIATTR_CUDA_API_VERSION
	.align		4
        /*0000*/ 	.byte	0x04, 0x37
        /*0002*/ 	.short	(.L_94 - .L_93)
.L_93:
        /*0004*/ 	.word	0x00000082


	//----- nvinfo : EIATTR_KPARAM_INFO
	.align		4
.L_94:
        /*0008*/ 	.byte	0x04, 0x17
        /*000a*/ 	.short	(.L_96 - .L_95)
.L_95:
        /*000c*/ 	.word	0x00000000
        /*0010*/ 	.short	0x0004
        /*0012*/ 	.short	0x0020
        /*0014*/ 	.byte	0x00, 0xf0, 0x21, 0x00


	//----- nvinfo : EIATTR_KPARAM_INFO
	.align		4
.L_96:
        /*0018*/ 	.byte	0x04, 0x17
        /*001a*/ 	.short	(.L_98 - .L_97)
.L_97:
        /*001c*/ 	.word	0x00000000
        /*0020*/ 	.short	0x0003
        /*0022*/ 	.short	0x0018
        /*0024*/ 	.byte	0x00, 0xf5, 0x21, 0x00


	//----- nvinfo : EIATTR_KPARAM_INFO
	.align		4
.L_98:
        /*0028*/ 	.byte	0x04, 0x17
        /*002a*/ 	.short	(.L_100 - .L_99)
.L_99:
        /*002c*/ 	.word	0x00000000
        /*0030*/ 	.short	0x0002
        /*0032*/ 	.short	0x0010
        /*0034*/ 	.byte	0x00, 0xf5, 0x21, 0x00


	//----- nvinfo : EIATTR_KPARAM_INFO
	.align		4
.L_100:
        /*0038*/ 	.byte	0x04, 0x17
        /*003a*/ 	.short	(.L_102 - .L_101)
.L_101:
        /*003c*/ 	.word	0x00000000
        /*0040*/ 	.short	0x0001
        /*0042*/ 	.short	0x0008
        /*0044*/ 	.byte	0x00, 0xf5, 0x21, 0x00


	//----- nvinfo : EIATTR_KPARAM_INFO
	.align		4
.L_102:
        /*0048*/ 	.byte	0x04, 0x17
        /*004a*/ 	.short	(.L_104 - .L_103)
.L_103:
        /*004c*/ 	.word	0x00000000
        /*0050*/ 	.short	0x0000
        /*0052*/ 	.short	0x0000
        /*0054*/ 	.byte	0x00, 0xf5, 0x21, 0x00


	//----- nvinfo : EIATTR_SPARSE_MMA_MASK
	.align		4
.L_104:
        /*0058*/ 	.byte	0x03, 0x50
        /*005a*/ 	.short	0x0000


	//----- nvinfo : EIATTR_MAXREG_COUNT
	.align		4
        /*005c*/ 	.byte	0x03, 0x1b
        /*005e*/ 	.short	0x00ff


	//----- nvinfo : EIATTR_NUM_BARRIERS
	.align		4
        /*0060*/ 	.byte	0x02, 0x4c
        /*0062*/ 	.byte	0x01
	.zero		1


	//----- nvinfo : EIATTR_MERCURY_ISA_VERSION
	.align		4
        /*0064*/ 	.byte	0x03, 0x5f
        /*0066*/ 	.short	0x0101


	//----- nvinfo : EIATTR_VRC_CTA_INIT_COUNT
	.align		4
        /*0068*/ 	.byte	0x02, 0x4a
	.zero		1
	.zero		1


	//----- nvinfo : EIATTR_EXIT_INSTR_OFFSETS
	.align		4
        /*006c*/ 	.byte	0x04, 0x1c
        /*006e*/ 	.short	(.L_106 - .L_105)


	//   ....[0]....
.L_105:
        /*0070*/ 	.word	0x000008f0


	//   ....[1]....
        /*0074*/ 	.word	0x000009c0


	//----- nvinfo : EIATTR_CRS_STACK_SIZE
	.align		4
.L_106:
        /*0078*/ 	.byte	0x04, 0x1e
        /*007a*/ 	.short	(.L_108 - .L_107)
.L_107:
        /*007c*/ 	.word	0x00000000


	//----- nvinfo : EIATTR_CBANK_PARAM_SIZE
	.align		4
.L_108:
        /*0080*/ 	.byte	0x03, 0x19
        /*0082*/ 	.short	0x0028


	//----- nvinfo : EIATTR_PARAM_CBANK
	.align		4
        /*0084*/ 	.byte	0x04, 0x0a
        /*0086*/ 	.short	(.L_110 - .L_109)
	.align		4
.L_109:
        /*0088*/ 	.word	index@(.nv.constant0._Z8FDM2CUDAPdS_S_S_d)
        /*008c*/ 	.short	0x0380
        /*008e*/ 	.short	0x0028


	//----- nvinfo : EIATTR_SW_WAR
	.align		4
.L_110:
        /*0090*/ 	.byte	0x04, 0x36
        /*0092*/ 	.short	(.L_112 - .L_111)
.L_111:
        /*0094*/ 	.word	0x00000008
.L_112:


//--------------------- .nv.info._Z7FDMCUDAPdS_d  --------------------------
	.section	.nv.info._Z7FDMCUDAPdS_d,"",@"SHT_CUDA_INFO"
	.sectionflags	@""
	.align	4


	//----- nvinfo : EIATTR_CUDA_API_VERSION
	.align		4
        /*0000*/ 	.byte	0x04, 0x37
        /*0002*/ 	.short	(.L_114 - .L_113)
.L_113:
        /*0004*/ 	.word	0x00000082


	//----- nvinfo : EIATTR_KPARAM_INFO
	.align		4
.L_114:
        /*0008*/ 	.byte	0x04, 0x17
        /*000a*/ 	.short	(.L_116 - .L_115)
.L_115:
        /*000c*/ 	.word	0x00000000
        /*0010*/ 	.short	0x0002
        /*0012*/ 	.short	0x0010
        /*0014*/ 	.byte	0x00, 0xf0, 0x21, 0x00


	//----- nvinfo : EIATTR_KPARAM_INFO
	.align		4
.L_116:
        /*0018*/ 	.byte	0x04, 0x17
        /*001a*/ 	.short	(.L_118 - .L_117)
.L_117:
        /*001c*/ 	.word	0x00000000
        /*0020*/ 	.short	0x0001
        /*0022*/ 	.short	0x0008
        /*0024*/ 	.byte	0x00, 0xf5, 0x21, 0x00


	//----- nvinfo : EIATTR_KPARAM_INFO
	.align		4
.L_118:
        /*0028*/ 	.byte	0x04, 0x17
        /*002a*/ 	.short	(.L_120 - .L_119)
.L_119:
        /*002c*/ 	.word	0x00000000
        /*0030*/ 	.short	0x0000
        /*0032*/ 	.short	0x0000
        /*0034*/ 	.byte	0x00, 0xf5, 0x21, 0x00


	//----- nvinfo : EIATTR_SPARSE_MMA_MASK
	.align		4
.L_120:
        /*0038*/ 	.byte	0x03, 0x50
        /*003a*/ 	.short	0x0000


	//----- nvinfo : EIATTR_MAXREG_COUNT
	.align		4
        /*003c*/ 	.byte	0x03, 0x1b
        /*003e*/ 	.short	0x00ff


	//----- nvinfo : EIATTR_NUM_BARRIERS
	.align		4
        /*0040*/ 	.byte	0x02, 0x4c
        /*0042*/ 	.byte	0x01
	.zero		1


	//----- nvinfo : EIATTR_MERCURY_ISA_VERSION
	.align		4
        /*0044*/ 	.byte	0x03, 0x5f
        /*0046*/ 	.short	0x0101


	//----- nvinfo : EIATTR_VRC_CTA_INIT_COUNT
	.align		4
        /*0048*/ 	.byte	0x02, 0x4a
	.zero		1
	.zero		1


	//----- nvinfo : EIATTR_EXIT_INSTR_OFFSETS
	.align		4
        /*004c*/ 	.byte	0x04, 0x1c
        /*004e*/ 	.short	(.L_122 - .L_121)


	//   ....[0]....
.L_121:
        /*0050*/ 	.word	0x00000510


	//   ....[1]....
        /*0054*/ 	.word	0x000006d0


	//----- nvinfo : EIATTR_CRS_STACK_SIZE
	.align		4
.L_122:
        /*0058*/ 	.byte	0x04, 0x1e
        /*005a*/ 	.short	(.L_124 - .L_123)
.L_123:
        /*005c*/ 	.word	0x00000000


	//----- nvinfo : EIATTR_CBANK_PARAM_SIZE
	.align		4
.L_124:
        /*0060*/ 	.byte	0x03, 0x19
        /*0062*/ 	.short	0x0018


	//----- nvinfo : EIATTR_PARAM_CBANK
	.align		4
        /*0064*/ 	.byte	0x04, 0x0a
        /*0066*/ 	.short	(.L_126 - .L_125)
	.align		4
.L_125:
        /*0068*/ 	.word	index@(.nv.constant0._Z7FDMCUDAPdS_d)
        /*006c*/ 	.short	0x0380
        /*006e*/ 	.short	0x0018


	//----- nvinfo : EIATTR_SW_WAR
	.align		4
.L_126:
        /*0070*/ 	.byte	0x04, 0x36
        /*0072*/ 	.short	(.L_128 - .L_127)
.L_127:
        /*0074*/ 	.word	0x00000008
.L_128:


//--------------------- .nv.callgraph             --------------------------
	.section	.nv.callgraph,"",@"SHT_CUDA_CALLGRAPH"
	.align	4
	.sectionentsize	8
	.align		4
        /*0000*/ 	.word	0x00000000
	.align		4
        /*0004*/ 	.word	0xffffffff
	.align		4
        /*0008*/ 	.word	0x00000000
	.align		4
        /*000c*/ 	.word	0xfffffffe
	.align		4
        /*0010*/ 	.word	0x00000000
	.align		4
        /*0014*/ 	.word	0xfffffffd
	.align		4
        /*0018*/ 	.word	0x00000000
	.align		4
        /*001c*/ 	.word	0xfffffffc


//--------------------- .nv.constant4             --------------------------
	.section	.nv.constant4,"a",@progbits
	.align	8
	.align		8
.nv.constant4:
        /*0000*/ 	.dword	countBlock


//--------------------- .text._Z7AvgCUDAPdS_      --------------------------
	.section	.text._Z7AvgCUDAPdS_,"ax",@progbits
	.align	128
        .global         _Z7AvgCUDAPdS_
        .type           _Z7AvgCUDAPdS_,@function
        .size           _Z7AvgCUDAPdS_,(.L_x_61 - _Z7AvgCUDAPdS_)
        .other          _Z7AvgCUDAPdS_,@"STO_CUDA_ENTRY STV_DEFAULT"
_Z7AvgCUDAPdS_:
.text._Z7AvgCUDAPdS_:
[----:B------:R-:W-:Y:S01]  /*0000*/  LDC R1, c[0x0][0x37c] ;  /* 0x0000df00ff017b82 */ /* 0x000fe20000000800 */
[----:B------:R-:W0:Y:S07]  /*0010*/  S2R R11, SR_TID.X ;  /* 0x00000000000b7919 */ /* 0x000e2e0000002100 */
[----:B------:R-:W0:Y:S01]  /*0020*/  LDC.64 R2, c[0x0][0x388] ;  /* 0x0000e200ff027b82 */ /* 0x000e220000000a00 */
[----:B------:R-:W1:Y:S07]  /*0030*/  LDCU.64 UR6, c[0x0][0x358] ;  /* 0x00006b00ff0677ac */ /* 0x000e6e0008000a00 */
[----:B------:R-:W2:Y:S01]  /*0040*/  LDC R13, c[0x0][0x360] ;  /* 0x0000d800ff0d7b82 */ /* 0x000ea20000000800 */
[----:B0-----:R-:W-:-:S04]  /*0050*/  IMAD.WIDE.U32 R2, R11, 0x8, R2 ;  /* 0x000000080b027825 */ /* 0x001fc800078e0002 */
[C---:B--2---:R-:W-:Y:S02]  /*0060*/  IMAD.WIDE R4, R13.reuse, 0x8, R2 ;  /* 0x000000080d047825 */ /* 0x044fe400078e0202 */
[----:B-1----:R-:W2:Y:S04]  /*0070*/  LDG.E.64 R2, desc[UR6][R2.64] ;  /* 0x0000000602027981 */ /* 0x002ea8000c1e1b00 */
[----:B------:R-:W2:Y:S01]  /*0080*/  LDG.E.64 R4, desc[UR6][R4.64] ;  /* 0x0000000604047981 */ /* 0x000ea2000c1e1b00 */
[----:B------:R-:W0:Y:S01]  /*0090*/  S2UR UR5, SR_CgaCtaId ;  /* 0x00000000000579c3 */ /* 0x000e220000008800 */
[----:B------:R-:W-:Y:S01]  /*00a0*/  UMOV UR4, 0x400 ;  /* 0x0000040000047882 */ /* 0x000fe20000000000 */
[----:B------:R-:W-:Y:S02]  /*00b0*/  ISETP.GE.U32.AND P1, PT, R13, 0x2, PT ;  /* 0x000000020d00780c */ /* 0x000fe40003f26070 */
[----:B------:R-:W-:Y:S01]  /*00c0*/  ISETP.NE.AND P0, PT, R11, RZ, PT ;  /* 0x000000ff0b00720c */ /* 0x000fe20003f05270 */
[----:B0-----:R-:W-:-:S06]  /*00d0*/  ULEA UR4, UR5, UR4, 0x18 ;  /* 0x0000000405047291 */ /* 0x001fcc000f8ec0ff */
[----:B------:R-:W-:Y:S01]  /*00e0*/  LEA R9, R11, UR4, 0x3 ;  /* 0x000000040b097c11 */ /* 0x000fe2000f8e18ff */
[----:B--2---:R-:W-:-:S07]  /*00f0*/  DADD R6, R2, R4 ;  /* 0x0000000002067229 */ /* 0x004fce0000000004 */
[----:B------:R0:W-:Y:S01]  /*0100*/  STS.64 [R9], R6 ;  /* 0x0000000609007388 */ /* 0x0001e20000000a00 */
[----:B------:R-:W-:Y:S05]  /*0110*/  @!P1 BRA `(.L_x_0) ;  /* 0x0000000000309947 */ /* 0x000fea0003800000 */
[----:B------:R-:W-:-:S07]  /*0120*/  IMAD.MOV.U32 R0, RZ, RZ, R13 ;  /* 0x000000ffff007224 */ /* 0x000fce00078e000d */
.L_x_1:
[----:B------:R-:W-:-:S04]  /*0130*/  SHF.R.U32.HI R8, RZ, 0x1, R0 ;  /* 0x00000001ff087819 */ /* 0x000fc80000011600 */
[----:B------:R-:W-:-:S13]  /*0140*/  ISETP.GE.U32.AND P1, PT, R11, R8, PT ;  /* 0x000000080b00720c */ /* 0x000fda0003f26070 */
[----:B0-----:R-:W-:Y:S01]  /*0150*/  @!P1 IMAD R6, R8, 0x8, R9 ;  /* 0x0000000808069824 */ /* 0x001fe200078e0209 */
[----:B------:R-:W-:Y:S04]  /*0160*/  @!P1 LDS.64 R4, [R9] ;  /* 0x0000000009049984 */ /* 0x000fe80000000a00 */
[----:B------:R-:W0:Y:S02]  /*0170*/  @!P1 LDS.64 R2, [R6] ;  /* 0x0000000006029984 */ /* 0x000e240000000a00 */
[----:B0-----:R-:W-:-:S07]  /*0180*/  @!P1 DADD R2, R2, R4 ;  /* 0x0000000002029229 */ /* 0x001fce0000000004 */
[----:B------:R1:W-:Y:S01]  /*0190*/  @!P1 STS.64 [R9], R2 ;  /* 0x0000000209009388 */ /* 0x0003e20000000a00 */
[----:B------:R-:W-:Y:S01]  /*01a0*/  BAR.SYNC.DEFER_BLOCKING 0x0 ;  /* 0x0000000000007b1d */ /* 0x000fe20000010000 */
[----:B------:R-:W-:Y:S01]  /*01b0*/  ISETP.GT.U32.AND P1, PT, R0, 0x3, PT ;  /* 0x000000030000780c */ /* 0x000fe20003f24070 */
[----:B------:R-:W-:-:S12]  /*01c0*/  IMAD.MOV.U32 R0, RZ, RZ, R8 ;  /* 0x000000ffff007224 */ /* 0x000fd800078e0008 */
[----:B-1----:R-:W-:Y:S05]  /*01d0*/  @P1 BRA `(.L_x_1) ;  /* 0xfffffffc00d41947 */ /* 0x002fea000383ffff */
.L_x_0:
[----:B------:R-:W-:Y:S05]  /*01e0*/  @P0 EXIT ;  /* 0x000000000000094d */ /* 0x000fea0003800000 */
[----:B0-----:R-:W-:Y:S01]  /*01f0*/  IMAD.SHL.U32 R6, R13, 0x2, RZ ;  /* 0x000000020d067824 */ /* 0x001fe200078e00ff */
[----:B------:R-:W0:Y:S01]  /*0200*/  S2UR UR5, SR_CgaCtaId ;  /* 0x00000000000579c3 */ /* 0x000e220000008800 */
[----:B------:R-:W-:Y:S01]  /*0210*/  UMOV UR4, 0x400 ;  /* 0x0000040000047882 */ /* 0x000fe20000000000 */
[----:B------:R-:W-:-:S03]  /*0220*/  IMAD.MOV.U32 R2, RZ, RZ, 0x1 ;  /* 0x00000001ff027424 */ /* 0x000fc600078e00ff */
[----:B------:R-:W1:Y:S08]  /*0230*/  I2F.F64.U32 R6, R6 ;  /* 0x0000000600067312 */ /* 0x000e700000201800 */
[----:B-1----:R-:W1:Y:S01]  /*0240*/  MUFU.RCP64H R3, R7 ;  /* 0x0000000700037308 */ /* 0x002e620000001800 */
[----:B0-----:R-:W-:-:S09]  /*0250*/  ULEA UR4, UR5, UR4, 0x18 ;  /* 0x0000000405047291 */ /* 0x001fd2000f8ec0ff */
[----:B------:R-:W0:Y:S01]  /*0260*/  LDS.64 R4, [UR4] ;  /* 0x00000004ff047984 */ /* 0x000e220008000a00 */
[----:B-1----:R-:W-:-:S08]  /*0270*/  DFMA R8, -R6, R2, 1 ;  /* 0x3ff000000608742b */ /* 0x002fd00000000102 */
[----:B------:R-:W-:-:S08]  /*0280*/  DFMA R8, R8, R8, R8 ;  /* 0x000000080808722b */ /* 0x000fd00000000008 */
[----:B------:R-:W-:-:S08]  /*0290*/  DFMA R8, R2, R8, R2 ;  /* 0x000000080208722b */ /* 0x000fd00000000002 */
[----:B------:R-:W-:-:S08]  /*02a0*/  DFMA R2, -R6, R8, 1 ;  /* 0x3ff000000602742b */ /* 0x000fd00000000108 */
[----:B------:R-:W-:Y:S01]  /*02b0*/  DFMA R2, R8, R2, R8 ;  /* 0x000000020802722b */ /* 0x000fe20000000008 */
[----:B0-----:R-:W-:-:S07]  /*02c0*/  FSETP.GEU.AND P1, PT, |R5|, 6.5827683646048100446e-37, PT ;  /* 0x036000000500780b */ /* 0x001fce0003f2e200 */
[----:B------:R-:W-:-:S08]  /*02d0*/  DMUL R8, R4, R2 ;  /* 0x0000000204087228 */ /* 0x000fd00000000000 */
[----:B------:R-:W-:-:S08]  /*02e0*/  DFMA R10, -R6, R8, R4 ;  /* 0x00000008060a722b */ /* 0x000fd00000000104 */
[----:B------:R-:W-:-:S10]  /*02f0*/  DFMA R2, R2, R10, R8 ;  /* 0x0000000a0202722b */ /* 0x000fd40000000008 */
[----:B------:R-:W-:-:S05]  /*0300*/  FFMA R0, RZ, R7, R3 ;  /* 0x00000007ff007223 */ /* 0x000fca0000000003 */
[----:B------:R-:W-:-:S13]  /*0310*/  FSETP.GT.AND P0, PT, |R0|, 1.469367938527859385e-39, PT ;  /* 0x001000000000780b */ /* 0x000fda0003f04200 */
[----:B------:R-:W-:Y:S05]  /*0320*/  @P0 BRA P1, `(.L_x_2) ;  /* 0x0000000000100947 */ /* 0x000fea0000800000 */
[----:B------:R-:W-:-:S07]  /*0330*/  MOV R0, 0x350 ;  /* 0x0000035000007802 */ /* 0x000fce0000000f00 */
[----:B------:R-:W-:Y:S05]  /*0340*/  CALL.REL.NOINC `($__internal_0_$__cuda_sm20_div_rn_f64_full) ;  /* 0x0000000000147944 */ /* 0x000fea0003c00000 */
[----:B------:R-:W-:Y:S02]  /*0350*/  IMAD.MOV.U32 R2, RZ, RZ, R12 ;  /* 0x000000ffff027224 */ /* 0x000fe400078e000c */
[----:B------:R-:W-:-:S07]  /*0360*/  IMAD.MOV.U32 R3, RZ, RZ, R13 ;  /* 0x000000ffff037224 */ /* 0x000fce00078e000d */
.L_x_2:
[----:B------:R-:W0:Y:S02]  /*0370*/  LDC.64 R4, c[0x0][0x380] ;  /* 0x0000e000ff047b82 */ /* 0x000e240000000a00 */
[----:B0-----:R-:W-:Y:S01]  /*0380*/  STG.E.64 desc[UR6][R4.64], R2 ;  /* 0x0000000204007986 */ /* 0x001fe2000c101b06 */
[----:B------:R-:W-:Y:S05]  /*0390*/  EXIT ;  /* 0x000000000000794d */ /* 0x000fea0003800000 */
        .weak           $__internal_0_$__cuda_sm20_div_rn_f64_full
        .type           $__internal_0_$__cuda_sm20_div_rn_f64_full,@function
        .size           $__internal_0_$__cuda_sm20_div_rn_f64_full,(.L_x_61 - $__internal_0_$__cuda_sm20_div_rn_f64_full)
$__internal_0_$__cuda_sm20_div_rn_f64_full:
[C---:B------:R-:W-:Y:S01]  /*03a0*/  FSETP.GEU.AND P0, PT, |R7|.reuse, 1.469367938527859385e-39, PT ;  /* 0x001000000700780b */ /* 0x040fe20003f0e200 */
[----:B------:R-:W-:Y:S01]  /*03b0*/  IMAD.MOV.U32 R8, RZ, RZ, 0x1 ;  /* 0x00000001ff087424 */ /* 0x000fe200078e00ff */
[C---:B------:R-:W-:Y:S01]  /*03c0*/  LOP3.LUT R2, R7.reuse, 0x800fffff, RZ, 0xc0, !PT ;  /* 0x800fffff07027812 */ /* 0x040fe200078ec0ff */
[----:B------:R-:W-:Y:S01]  /*03d0*/  IMAD.MOV.U32 R13, RZ, RZ, 0x1ca00000 ;  /* 0x1ca00000ff0d7424 */ /* 0x000fe200078e00ff */
[----:B------:R-:W-:Y:S02]  /*03e0*/  LOP3.LUT R17, R7, 0x7ff00000, RZ, 0xc0, !PT ;  /* 0x7ff0000007117812 */ /* 0x000fe400078ec0ff */
[----:B------:R-:W-:Y:S01]  /*03f0*/  LOP3.LUT R3, R2, 0x3ff00000, RZ, 0xfc, !PT ;  /* 0x3ff0000002037812 */ /* 0x000fe200078efcff */
[----:B------:R-:W-:Y:S01]  /*0400*/  IMAD.MOV.U32 R2, RZ, RZ, R6 ;  /* 0x000000ffff027224 */ /* 0x000fe200078e0006 */
[----:B------:R-:W-:-:S04]  /*0410*/  LOP3.LUT R12, R5, 0x7ff00000, RZ, 0xc0, !PT ;  /* 0x7ff00000050c7812 */ /* 0x000fc800078ec0ff */
[----:B------:R-:W-:Y:S01]  /*0420*/  ISETP.GE.U32.AND P1, PT, R12, R17, PT ;  /* 0x000000110c00720c */ /* 0x000fe20003f26070 */
[----:B------:R-:W-:Y:S01]  /*0430*/  @!P0 DMUL R2, R6, 8.98846567431157953865e+307 ;  /* 0x7fe0000006028828 */ /* 0x000fe20000000000 */
[----:B------:R-:W-:-:S05]  /*0440*/  IMAD.MOV.U32 R19, RZ, RZ, R12 ;  /* 0x000000ffff137224 */ /* 0x000fca00078e000c */
[----:B------:R-:W0:Y:S02]  /*0450*/  MUFU.RCP64H R9, R3 ;  /* 0x0000000300097308 */ /* 0x000e240000001800 */
[----:B0-----:R-:W-:-:S08]  /*0460*/  DFMA R10, R8, -R2, 1 ;  /* 0x3ff00000080a742b */ /* 0x001fd00000000802 */
[----:B------:R-:W-:-:S08]  /*0470*/  DFMA R10, R10, R10, R10 ;  /* 0x0000000a0a0a722b */ /* 0x000fd0000000000a */
[----:B------:R-:W-:Y:S01]  /*0480*/  DFMA R10, R8, R10, R8 ;  /* 0x0000000a080a722b */ /* 0x000fe20000000008 */
[----:B------:R-:W-:Y:S01]  /*0490*/  SEL R9, R13, 0x63400000, !P1 ;  /* 0x634000000d097807 */ /* 0x000fe20004800000 */
[----:B------:R-:W-:Y:S01]  /*04a0*/  IMAD.MOV.U32 R8, RZ, RZ, R4 ;  /* 0x000000ffff087224 */ /* 0x000fe200078e0004 */
[----:B------:R-:W-:Y:S02]  /*04b0*/  FSETP.GEU.AND P1, PT, |R5|, 1.469367938527859385e-39, PT ;  /* 0x001000000500780b */ /* 0x000fe40003f2e200 */
[----:B------:R-:W-:-:S03]  /*04c0*/  LOP3.LUT R9, R9, 0x800fffff, R5, 0xf8, !PT ;  /* 0x800fffff09097812 */ /* 0x000fc600078ef805 */
[----:B------:R-:W-:-:S08]  /*04d0*/  DFMA R14, R10, -R2, 1 ;  /* 0x3ff000000a0e742b */ /* 0x000fd00000000802 */
[----:B------:R-:W-:Y:S01]  /*04e0*/  DFMA R10, R10, R14, R10 ;  /* 0x0000000e0a0a722b */ /* 0x000fe2000000000a */
[----:B------:R-:W-:Y:S10]  /*04f0*/  @P1 BRA `(.L_x_3) ;  /* 0x0000000000201947 */ /* 0x000ff40003800000 */
[----:B------:R-:W-:Y:S01]  /*0500*/  LOP3.LUT R15, R7, 0x7ff00000, RZ, 0xc0, !PT ;  /* 0x7ff00000070f7812 */ /* 0x000fe200078ec0ff */
[----:B------:R-:W-:-:S03]  /*0510*/  IMAD.MOV.U32 R14, RZ, RZ, RZ ;  /* 0x000000ffff0e7224 */ /* 0x000fc600078e00ff */
[----:B------:R-:W-:-:S04]  /*0520*/  ISETP.GE.U32.AND P1, PT, R12, R15, PT ;  /* 0x0000000f0c00720c */ /* 0x000fc80003f26070 */
[----:B------:R-:W-:-:S04]  /*0530*/  SEL R15, R13, 0x63400000, !P1 ;  /* 0x634000000d0f7807 */ /* 0x000fc80004800000 */
[----:B------:R-:W-:-:S04]  /*0540*/  LOP3.LUT R15, R15, 0x80000000, R5, 0xf8, !PT ;  /* 0x800000000f0f7812 */ /* 0x000fc800078ef805 */
[----:B------:R-:W-:-:S06]  /*0550*/  LOP3.LUT R15, R15, 0x100000, RZ, 0xfc, !PT ;  /* 0x001000000f0f7812 */ /* 0x000fcc00078efcff */
[----:B------:R-:W-:-:S10]  /*0560*/  DFMA R8, R8, 2, -R14 ;  /* 0x400000000808782b */ /* 0x000fd4000000080e */
[----:B------:R-:W-:-:S07]  /*0570*/  LOP3.LUT R19, R9, 0x7ff00000, RZ, 0xc0, !PT ;  /* 0x7ff0000009137812 */ /* 0x000fce00078ec0ff */
.L_x_3:
[----:B------:R-:W-:Y:S01]  /*0580*/  IMAD.MOV.U32 R18, RZ, RZ, R17 ;  /* 0x000000ffff127224 */ /* 0x000fe200078e0011 */
[----:B------:R-:W-:Y:S01]  /*0590*/  @!P0 LOP3.LUT R18, R3, 0x7ff00000, RZ, 0xc0, !PT ;  /* 0x7ff0000003128812 */ /* 0x000fe200078ec0ff */
[----:B------:R-:W-:Y:S01]  /*05a0*/  VIADD R20, R19, 0xffffffff ;  /* 0xffffffff13147836 */ /* 0x000fe20000000000 */
[----:B------:R-:W-:-:S03]  /*05b0*/  DMUL R14, R10, R8 ;  /* 0x000000080a0e7228 */ /* 0x000fc60000000000 */
[----:B------:R-:W-:Y:S01]  /*05c0*/  VIADD R21, R18, 0xffffffff ;  /* 0xffffffff12157836 */ /* 0x000fe20000000000 */
[----:B------:R-:W-:-:S04]  /*05d0*/  ISETP.GT.U32.AND P0, PT, R20, 0x7feffffe, PT ;  /* 0x7feffffe1400780c */ /* 0x000fc80003f04070 */
[----:B------:R-:W-:Y:S01]  /*05e0*/  ISETP.GT.U32.OR P0, PT, R21, 0x7feffffe, P0 ;  /* 0x7feffffe1500780c */ /* 0x000fe20000704470 */
[----:B------:R-:W-:-:S08]  /*05f0*/  DFMA R16, R14, -R2, R8 ;  /* 0x800000020e10722b */ /* 0x000fd00000000008 */
[----:B------:R-:W-:-:S04]  /*0600*/  DFMA R10, R10, R16, R14 ;  /* 0x000000100a0a722b */ /* 0x000fc8000000000e */
[----:B------:R-:W-:Y:S07]  /*0610*/  @P0 BRA `(.L_x_4) ;  /* 0x00000000006c0947 */ /* 0x000fee0003800000 */
[----:B------:R-:W-:-:S04]  /*0620*/  LOP3.LUT R5, R7, 0x7ff00000, RZ, 0xc0, !PT ;  /* 0x7ff0000007057812 */ /* 0x000fc800078ec0ff */
[CC--:B------:R-:W-:Y:S02]  /*0630*/  VIADDMNMX R4, R12.reuse, -R5.reuse, 0xb9600000, !PT ;  /* 0xb96000000c047446 */ /* 0x0c0fe40007800905 */
[----:B------:R-:W-:Y:S02]  /*0640*/  ISETP.GE.U32.AND P0, PT, R12, R5, PT ;  /* 0x000000050c00720c */ /* 0x000fe40003f06070 */
[----:B------:R-:W-:Y:S02]  /*0650*/  VIMNMX R4, PT, PT, R4, 0x46a00000, PT ;  /* 0x46a0000004047848 */ /* 0x000fe40003fe0100 */
[----:B------:R-:W-:-:S05]  /*0660*/  SEL R13, R13, 0x63400000, !P0 ;  /* 0x634000000d0d7807 */ /* 0x000fca0004000000 */
[----:B------:R-:W-:Y:S02]  /*0670*/  IMAD.IADD R14, R4, 0x1, -R13 ;  /* 0x00000001040e7824 */ /* 0x000fe400078e0a0d */
[----:B------:R-:W-:Y:S02]  /*0680*/  IMAD.MOV.U32 R4, RZ, RZ, RZ ;  /* 0x000000ffff047224 */ /* 0x000fe400078e00ff */
[----:B------:R-:W-:-:S06]  /*0690*/  VIADD R5, R14, 0x7fe00000 ;  /* 0x7fe000000e057836 */ /* 0x000fcc0000000000 */
[----:B------:R-:W-:-:S10]  /*06a0*/  DMUL R12, R10, R4 ;  /* 0x000000040a0c7228 */ /* 0x000fd40000000000 */
[----:B------:R-:W-:-:S13]  /*06b0*/  FSETP.GTU.AND P0, PT, |R13|, 1.469367938527859385e-39, PT ;  /* 0x001000000d00780b */ /* 0x000fda0003f0c200 */
[----:B------:R-:W-:Y:S05]  /*06c0*/  @P0 BRA `(.L_x_5) ;  /* 0x0000000000940947 */ /* 0x000fea0003800000 */
[----:B------:R-:W-:Y:S01]  /*06d0*/  DFMA R2, R10, -R2, R8 ;  /* 0x800000020a02722b */ /* 0x000fe20000000008 */
[----:B------:R-:W-:-:S09]  /*06e0*/  IMAD.MOV.U32 R4, RZ, RZ, RZ ;  /* 0x000000ffff047224 */ /* 0x000fd200078e00ff */
[C---:B------:R-:W-:Y:S02]  /*06f0*/  FSETP.NEU.AND P0, PT, R3.reuse, RZ, PT ;  /* 0x000000ff0300720b */ /* 0x040fe40003f0d000 */
[----:B------:R-:W-:-:S04]  /*0700*/  LOP3.LUT R7, R3, 0x80000000, R7, 0x48, !PT ;  /* 0x8000000003077812 */ /* 0x000fc800078e4807 */
[----:B------:R-:W-:-:S07]  /*0710*/  LOP3.LUT R5, R7, R5, RZ, 0xfc, !PT ;  /* 0x0000000507057212 */ /* 0x000fce00078efcff */
[----:B------:R-:W-:Y:S05]  /*0720*/  @!P0 BRA `(.L_x_5) ;  /* 0x00000000007c8947 */ /* 0x000fea0003800000 */
[----:B------:R-:W-:Y:S01]  /*0730*/  IMAD.MOV R3, RZ, RZ, -R14 ;  /* 0x000000ffff037224 */ /* 0x000fe200078e0a0e */
[----:B------:R-:W-:Y:S01]  /*0740*/  DMUL.RP R4, R10, R4 ;  /* 0x000000040a047228 */ /* 0x000fe20000008000 */
[----:B------:R-:W-:-:S06]  /*0750*/  IMAD.MOV.U32 R2, RZ, RZ, RZ ;  /* 0x000000ffff027224 */ /* 0x000fcc00078e00ff */
[----:B------:R-:W-:-:S03]  /*0760*/  DFMA R2, R12, -R2, R10 ;  /* 0x800000020c02722b */ /* 0x000fc6000000000a */
[----:B------:R-:W-:-:S03]  /*0770*/  LOP3.LUT R7, R5, R7, RZ, 0x3c, !PT ;  /* 0x0000000705077212 */ /* 0x000fc600078e3cff */
[----:B------:R-:W-:-:S04]  /*0780*/  IADD3 R2, PT, PT, -R14, -0x43300000, RZ ;  /* 0xbcd000000e027810 */ /* 0x000fc80007ffe1ff */
[----:B------:R-:W-:-:S04]  /*0790*/  FSETP.NEU.AND P0, PT, |R3|, R2, PT ;  /* 0x000000020300720b */ /* 0x000fc80003f0d200 */
[----:B------:R-:W-:Y:S02]  /*07a0*/  FSEL R12, R4, R12, !P0 ;  /* 0x0000000c040c7208 */ /* 0x000fe40004000000 */
[----:B------:R-:W-:Y:S01]  /*07b0*/  FSEL R13, R7, R13, !P0 ;  /* 0x0000000d070d7208 */ /* 0x000fe20004000000 */
[----:B------:R-:W-:Y:S06]  /*07c0*/  BRA `(.L_x_5) ;  /* 0x0000000000547947 */ /* 0x000fec0003800000 */
.L_x_4:
[----:B------:R-:W-:-:S14]  /*07d0*/  DSETP.NAN.AND P0, PT, R4, R4, PT ;  /* 0x000000040400722a */ /* 0x000fdc0003f08000 */
[----:B------:R-:W-:Y:S05]  /*07e0*/  @P0 BRA `(.L_x_6) ;  /* 0x0000000000440947 */ /* 0x000fea0003800000 */
[----:B------:R-:W-:-:S14]  /*07f0*/  DSETP.NAN.AND P0, PT, R6, R6, PT ;  /* 0x000000060600722a */ /* 0x000fdc0003f08000 */
[----:B------:R-:W-:Y:S05]  /*0800*/  @P0 BRA `(.L_x_7) ;  /* 0x0000000000300947 */ /* 0x000fea0003800000 */
[----:B------:R-:W-:Y:S01]  /*0810*/  ISETP.NE.AND P0, PT, R19, R18, PT ;  /* 0x000000121300720c */ /* 0x000fe20003f05270 */
[----:B------:R-:W-:Y:S02]  /*0820*/  IMAD.MOV.U32 R12, RZ, RZ, 0x0 ;  /* 0x00000000ff0c7424 */ /* 0x000fe400078e00ff */
[----:B------:R-:W-:-:S10]  /*0830*/  IMAD.MOV.U32 R13, RZ, RZ, -0x80000 ;  /* 0xfff80000ff0d7424 */ /* 0x000fd400078e00ff */
[----:B------:R-:W-:Y:S05]  /*0840*/  @!P0 BRA `(.L_x_5) ;  /* 0x0000000000348947 */ /* 0x000fea0003800000 */
[----:B------:R-:W-:Y:S02]  /*0850*/  ISETP.NE.AND P0, PT, R19, 0x7ff00000, PT ;  /* 0x7ff000001300780c */ /* 0x000fe40003f05270 */
[----:B------:R-:W-:Y:S02]  /*0860*/  LOP3.LUT R13, R5, 0x80000000, R7, 0x48, !PT ;  /* 0x80000000050d7812 */ /* 0x000fe400078e4807 */
[----:B------:R-:W-:-:S13]  /*0870*/  ISETP.EQ.OR P0, PT, R18, RZ, !P0 ;  /* 0x000000ff1200720c */ /* 0x000fda0004702670 */
[----:B------:R-:W-:Y:S01]  /*0880*/  @P0 LOP3.LUT R2, R13, 0x7ff00000, RZ, 0xfc, !PT ;  /* 0x7ff000000d020812 */ /* 0x000fe200078efcff */
[----:B------:R-:W-:Y:S02]  /*0890*/  @!P0 IMAD.MOV.U32 R12, RZ, RZ, RZ ;  /* 0x000000ffff0c8224 */ /* 0x000fe400078e00ff */
[----:B------:R-:W-:Y:S02]  /*08a0*/  @P0 IMAD.MOV.U32 R12, RZ, RZ, RZ ;  /* 0x000000ffff0c0224 */ /* 0x000fe400078e00ff */
[----:B------:R-:W-:Y:S01]  /*08b0*/  @P0 IMAD.MOV.U32 R13, RZ, RZ, R2 ;  /* 0x000000ffff0d0224 */ /* 0x000fe200078e0002 */
[----:B------:R-:W-:Y:S06]  /*08c0*/  BRA `(.L_x_5) ;  /* 0x0000000000147947 */ /* 0x000fec0003800000 */
.L_x_7:
[----:B------:R-:W-:Y:S01]  /*08d0*/  LOP3.LUT R13, R7, 0x80000, RZ, 0xfc, !PT ;  /* 0x00080000070d7812 */ /* 0x000fe200078efcff */
[----:B------:R-:W-:Y:S01]  /*08e0*/  IMAD.MOV.U32 R12, RZ, RZ, R6 ;  /* 0x000000ffff0c7224 */ /* 0x000fe200078e0006 */
[----:B------:R-:W-:Y:S06]  /*08f0*/  BRA `(.L_x_5) ;  /* 0x0000000000087947 */ /* 0x000fec0003800000 */
.L_x_6:
[----:B------:R-:W-:Y:S01]  /*0900*/  LOP3.LUT R13, R5, 0x80000, RZ, 0xfc, !PT ;  /* 0x00080000050d7812 */ /* 0x000fe200078efcff */
[----:B------:R-:W-:-:S07]  /*0910*/  IMAD.MOV.U32 R12, RZ, RZ, R4 ;  /* 0x000000ffff0c7224 */ /* 0x000fce00078e0004 */
.L_x_5:
[----:B------:R-:W-:Y:S02]  /*0920*/  IMAD.MOV.U32 R2, RZ, RZ, R0 ;  /* 0x000000ffff027224 */ /* 0x000fe400078e0000 */
[----:B------:R-:W-:-:S04]  /*0930*/  IMAD.MOV.U32 R3, RZ, RZ, 0x0 ;  /* 0x00000000ff037424 */ /* 0x000fc800078e00ff */
[----:B------:R-:W-:Y:S05]  /*0940*/  RET.REL.NODEC R2 `(_Z7AvgCUDAPdS_) ;  /* 0xfffffff402ac7950 */ /* 0x000fea0003c3ffff */
.L_x_8:
[----:B------:R-:W-:-:S00]  /*0950*/  BRA `(.L_x_8) ;  /* 0xfffffffc00fc7947 */ /* 0x000fc0000383ffff */
[----:B------:R-:W-:-:S00]  /*0960*/  NOP ;  /* 0x0000000000007918 */ /* 0x000fc00000000000 */
        /* <DEDUP_REMOVED lines=9> */
.L_x_61:


//--------------------- .text._Z8FDM4CUDAPdS_S_d  --------------------------
	.section	.text._Z8FDM4CUDAPdS_S_d,"ax",@progbits
	.align	128
        .global         _Z8FDM4CUDAPdS_S_d
        .type           _Z8FDM4CUDAPdS_S_d,@function
        .size           _Z8FDM4CUDAPdS_S_d,(.L_x_62 - _Z8FDM4CUDAPdS_S_d)
        .other          _Z8FDM4CUDAPdS_S_d,@"STO_CUDA_ENTRY STV_DEFAULT"
_Z8FDM4CUDAPdS_S_d:
.text._Z8FDM4CUDAPdS_S_d:
[----:B------:R-:W-:Y:S01]  /*0000*/  LDC R1, c[0x0][0x37c] ;  /* 0x0000df00ff017b82 */ /* 0x000fe20000000800 */
[----:B------:R-:W0:Y:S01]  /*0010*/  S2R R10, SR_TID.X ;  /* 0x00000000000a7919 */ /* 0x000e220000002100 */
[----:B------:R-:W0:Y:S06]  /*0020*/  LDCU UR5, c[0x0][0x360] ;  /* 0x00006c00ff0577ac */ /* 0x000e2c0008000800 */
[----:B------:R-:W1:Y:S01]  /*0030*/  S2UR UR7, SR_CTAID.Z ;  /* 0x00000000000779c3 */ /* 0x000e620000002700 */
[----:B------:R-:W-:Y:S01]  /*0040*/  BSSY.RECONVERGENT B0, `(.L_x_9) ;  /* 0x0000059000007945 */ /* 0x000fe20003800200 */
[----:B------:R-:W2:Y:S01]  /*0050*/  S2R R12, SR_TID.Y ;  /* 0x00000000000c7919 */ /* 0x000ea20000002200 */
[----:B------:R-:W2:Y:S01]  /*0060*/  LDCU UR4, c[0x0][0x364] ;  /* 0x00006c80ff0477ac */ /* 0x000ea20008000800 */
[----:B------:R-:W-:Y:S01]  /*0070*/  CS2R R20, SRZ ;  /* 0x0000000000147805 */ /* 0x000fe2000001ff00 */
[----:B------:R-:W0:Y:S01]  /*0080*/  S2R R2, SR_CTAID.X ;  /* 0x0000000000027919 */ /* 0x000e220000002500 */
[----:B------:R-:W3:Y:S02]  /*0090*/  LDCU.64 UR8, c[0x0][0x358] ;  /* 0x00006b00ff0877ac */ /* 0x000ee40008000a00 */
[----:B------:R-:W1:Y:S01]  /*00a0*/  LDC R4, c[0x0][0x368] ;  /* 0x0000da00ff047b82 */ /* 0x000e620000000800 */
[----:B------:R-:W2:Y:S01]  /*00b0*/  S2R R3, SR_CTAID.Y ;  /* 0x0000000000037919 */ /* 0x000ea20000002600 */
[----:B------:R-:W1:Y:S06]  /*00c0*/  S2R R11, SR_TID.Z ;  /* 0x00000000000b7919 */ /* 0x000e6c0000002300 */
[----:B------:R-:W4:Y:S01]  /*00d0*/  LDC.64 R8, c[0x0][0x398] ;  /* 0x0000e600ff087b82 */ /* 0x000f220000000a00 */
[----:B0-----:R-:W-:Y:S01]  /*00e0*/  IMAD R6, R2, UR5, R10 ;  /* 0x0000000502067c24 */ /* 0x001fe2000f8e020a */
[----:B----4-:R-:W-:Y:S01]  /*00f0*/  DMUL R8, R8, R8 ;  /* 0x0000000808087228 */ /* 0x010fe20000000000 */
[----:B--2---:R-:W-:-:S03]  /*0100*/  IMAD R7, R3, UR4, R12 ;  /* 0x0000000403077c24 */ /* 0x004fc6000f8e020c */
[----:B------:R-:W-:Y:S01]  /*0110*/  ISETP.NE.AND P0, PT, R6, 0x1f, PT ;  /* 0x0000001f0600780c */ /* 0x000fe20003f05270 */
[----:B-1----:R-:W-:Y:S01]  /*0120*/  IMAD R22, R4, UR7, R11 ;  /* 0x0000000704167c24 */ /* 0x002fe2000f8e020b */
[C-C-:B------:R-:W-:Y:S02]  /*0130*/  IADD3 R0, PT, PT, R7.reuse, 0x1, R6.reuse ;  /* 0x0000000107007810 */ /* 0x140fe40007ffe006 */
[----:B------:R-:W-:Y:S01]  /*0140*/  ISETP.EQ.OR P0, PT, R6, RZ, !P0 ;  /* 0x000000ff0600720c */ /* 0x000fe20004702670 */
[C---:B------:R-:W-:Y:S01]  /*0150*/  IMAD R6, R7.reuse, 0x20, R6 ;  /* 0x0000002007067824 */ /* 0x040fe200078e0206 */
[----:B------:R-:W-:Y:S02]  /*0160*/  LEA.HI R5, R0, R0, RZ, 0x1 ;  /* 0x0000000000057211 */ /* 0x000fe400078f08ff */
[----:B------:R-:W-:Y:S02]  /*0170*/  ISETP.NE.AND P0, PT, R7, RZ, !P0 ;  /* 0x000000ff0700720c */ /* 0x000fe40004705270 */
[----:B------:R-:W-:-:S02]  /*0180*/  LOP3.LUT R5, R5, 0xfffffffe, RZ, 0xc0, !PT ;  /* 0xfffffffe05057812 */ /* 0x000fc400078ec0ff */
[----:B------:R-:W-:-:S03]  /*0190*/  ISETP.EQ.OR P0, PT, R7, 0x1f, !P0 ;  /* 0x0000001f0700780c */ /* 0x000fc60004702670 */
[----:B------:R-:W-:-:S04]  /*01a0*/  IMAD.IADD R5, R0, 0x1, -R5 ;  /* 0x0000000100057824 */ /* 0x000fc800078e0a05 */
[----:B------:R-:W-:Y:S02]  /*01b0*/  IMAD R23, R22, 0x2, R5 ;  /* 0x0000000216177824 */ /* 0x000fe400078e0205 */
[----:B------:R-:W-:-:S03]  /*01c0*/  IMAD R5, R11, UR4, R12 ;  /* 0x000000040b057c24 */ /* 0x000fc6000f8e020c */
[----:B------:R-:W-:Y:S01]  /*01d0*/  ISETP.EQ.OR P0, PT, R23, 0x1f, P0 ;  /* 0x0000001f1700780c */ /* 0x000fe20000702670 */
[----:B------:R-:W-:Y:S01]  /*01e0*/  IMAD R5, R5, UR5, R10 ;  /* 0x0000000505057c24 */ /* 0x000fe2000f8e020a */
[----:B------:R-:W-:-:S11]  /*01f0*/  CS2R R10, SRZ ;  /* 0x00000000000a7805 */ /* 0x000fd6000001ff00 */
[----:B---3--:R-:W-:Y:S05]  /*0200*/  @P0 BRA `(.L_x_10) ;  /* 0x0000000000f00947 */ /* 0x008fea0003800000 */
[----:B------:R-:W0:Y:S01]  /*0210*/  LDC.64 R20, c[0x0][0x388] ;  /* 0x0000e200ff147b82 */ /* 0x000e220000000a00 */
[C---:B------:R-:W-:Y:S02]  /*0220*/  VIADD R0, R23.reuse, 0x1e ;  /* 0x0000001e17007836 */ /* 0x040fe40000000000 */
[----:B------:R-:W-:Y:S02]  /*0230*/  IMAD R7, R23, 0x400, R6 ;  /* 0x0000040017077824 */ /* 0x000fe400078e0206 */
[----:B------:R-:W-:-:S04]  /*0240*/  IMAD.HI.U32 R11, R0, 0x8421085, RZ ;  /* 0x08421085000b7827 */ /* 0x000fc800078e00ff */
[----:B------:R-:W-:Y:S02]  /*0250*/  IMAD.MOV.U32 R22, RZ, RZ, RZ ;  /* 0x000000ffff167224 */ /* 0x000fe400078e00ff */
[----:B------:R-:W-:Y:S02]  /*0260*/  IMAD.IADD R10, R0, 0x1, -R11 ;  /* 0x00000001000a7824 */ /* 0x000fe400078e0a0b */
[----:B------:R-:W-:-:S03]  /*0270*/  IMAD.HI R13, R23, -0x7bdef7bd, R22 ;  /* 0x84210843170d7827 */ /* 0x000fc600078e0216 */
[----:B------:R-:W-:Y:S01]  /*0280*/  LEA.HI R12, R10, R11, RZ, 0x1f ;  /* 0x0000000b0a0c7211 */ /* 0x000fe200078ff8ff */
[----:B0-----:R-:W-:Y:S01]  /*0290*/  IMAD.WIDE R18, R7, 0x8, R20 ;  /* 0x0000000807127825 */ /* 0x001fe200078e0214 */
[----:B------:R-:W-:-:S04]  /*02a0*/  SHF.R.U32.HI R14, RZ, 0x1f, R13 ;  /* 0x0000001fff0e7819 */ /* 0x000fc8000001160d */
[----:B------:R-:W2:Y:S04]  /*02b0*/  LDG.E.64 R34, desc[UR8][R18.64+-0x8] ;  /* 0xfffff80812227981 */ /* 0x000ea8000c1e1b00 */
[----:B------:R-:W2:Y:S01]  /*02c0*/  LDG.E.64 R10, desc[UR8][R18.64+0x8] ;  /* 0x00000808120a7981 */ /* 0x000ea2000c1e1b00 */
[----:B------:R-:W-:Y:S02]  /*02d0*/  LEA.HI R17, R13, R14, RZ, 0x1c ;  /* 0x0000000e0d117211 */ /* 0x000fe400078fe0ff */
[----:B------:R-:W-:Y:S02]  /*02e0*/  SHF.R.U32.HI R15, RZ, 0x4, R12 ;  /* 0x00000004ff0f7819 */ /* 0x000fe4000001160c */
[----:B------:R-:W3:Y:S01]  /*02f0*/  LDG.E.64 R12, desc[UR8][R18.64+-0x100] ;  /* 0xffff0008120c7981 */ /* 0x000ee2000c1e1b00 */
[----:B------:R-:W-:-:S02]  /*0300*/  IMAD R17, R17, -0x1f, R23 ;  /* 0xffffffe111117824 */ /* 0x000fc400078e0217 */
[----:B------:R-:W-:Y:S02]  /*0310*/  IMAD R15, R15, -0x1f, R0 ;  /* 0xffffffe10f0f7824 */ /* 0x000fe400078e0200 */
[--C-:B------:R-:W-:Y:S02]  /*0320*/  IMAD R17, R17, 0x400, R6.reuse ;  /* 0x0000040011117824 */ /* 0x100fe400078e0206 */
[----:B------:R-:W-:Y:S02]  /*0330*/  IMAD R25, R15, 0x400, R6 ;  /* 0x000004000f197824 */ /* 0x000fe400078e0206 */
[----:B------:R-:W-:Y:S01]  /*0340*/  VIADD R27, R17, 0x400 ;  /* 0x00000400111b7836 */ /* 0x000fe20000000000 */
[----:B------:R-:W4:Y:S01]  /*0350*/  LDG.E.64 R14, desc[UR8][R18.64+0x100] ;  /* 0x00010008120e7981 */ /* 0x000f22000c1e1b00 */
[----:B------:R-:W0:Y:S01]  /*0360*/  LDC.64 R16, c[0x0][0x380] ;  /* 0x0000e000ff107b82 */ /* 0x000e220000000a00 */
[----:B------:R-:W-:-:S04]  /*0370*/  IMAD.WIDE R24, R25, 0x8, R20 ;  /* 0x0000000819187825 */ /* 0x000fc800078e0214 */
[----:B------:R-:W-:Y:S02]  /*0380*/  IMAD.WIDE R26, R27, 0x8, R20 ;  /* 0x000000081b1a7825 */ /* 0x000fe400078e0214 */
[----:B------:R-:W4:Y:S04]  /*0390*/  LDG.E.64 R24, desc[UR8][R24.64] ;  /* 0x0000000818187981 */ /* 0x000f28000c1e1b00 */
[----:B------:R-:W4:Y:S04]  /*03a0*/  LDG.E.64 R26, desc[UR8][R26.64] ;  /* 0x000000081a1a7981 */ /* 0x000f28000c1e1b00 */
[----:B------:R-:W4:Y:S01]  /*03b0*/  LDG.E.64 R20, desc[UR8][R18.64] ;  /* 0x0000000812147981 */ /* 0x000f22000c1e1b00 */
[----:B0-----:R-:W-:-:S06]  /*03c0*/  IMAD.WIDE R16, R7, 0x8, R16 ;  /* 0x0000000807107825 */ /* 0x001fcc00078e0210 */
[----:B------:R-:W5:Y:S01]  /*03d0*/  LDG.E.64 R16, desc[UR8][R16.64] ;  /* 0x0000000810107981 */ /* 0x000f62000c1e1b00 */
[----:B------:R-:W0:Y:S01]  /*03e0*/  MUFU.RCP64H R33, 8.8541812770515093689e-12 ;  /* 0x3da3787600217908 */ /* 0x000e220000001800 */
[----:B------:R-:W-:Y:S01]  /*03f0*/  IMAD.MOV.U32 R28, RZ, RZ, -0xeb7eed2 ;  /* 0xf148112eff1c7424 */ /* 0x000fe200078e00ff */
[----:B------:R-:W-:Y:S01]  /*0400*/  FSETP.GEU.AND P1, PT, |R9|, 6.5827683646048100446e-37, PT ;  /* 0x036000000900780b */ /* 0x000fe20003f2e200 */
[----:B------:R-:W-:Y:S02]  /*0410*/  IMAD.MOV.U32 R29, RZ, RZ, 0x3da37876 ;  /* 0x3da37876ff1d7424 */ /* 0x000fe400078e00ff */
[----:B------:R-:W-:-:S06]  /*0420*/  IMAD.MOV.U32 R32, RZ, RZ, 0x1 ;  /* 0x00000001ff207424 */ /* 0x000fcc00078e00ff */
[----:B0-----:R-:W-:-:S08]  /*0430*/  DFMA R30, R32, -R28, 1 ;  /* 0x3ff00000201e742b */ /* 0x001fd0000000081c */
[----:B------:R-:W-:-:S08]  /*0440*/  DFMA R30, R30, R30, R30 ;  /* 0x0000001e1e1e722b */ /* 0x000fd0000000001e */
[----:B------:R-:W-:-:S08]  /*0450*/  DFMA R30, R32, R30, R32 ;  /* 0x0000001e201e722b */ /* 0x000fd00000000020 */
[----:B------:R-:W-:-:S08]  /*0460*/  DFMA R32, R30, -R28, 1 ;  /* 0x3ff000001e20742b */ /* 0x000fd0000000081c */
[----:B------:R-:W-:Y:S02]  /*0470*/  DFMA R32, R30, R32, R30 ;  /* 0x000000201e20722b */ /* 0x000fe4000000001e */
[----:B--2---:R-:W-:-:S06]  /*0480*/  DADD R34, R34, R10 ;  /* 0x0000000022227229 */ /* 0x004fcc000000000a */
[----:B------:R-:W-:Y:S02]  /*0490*/  DMUL R10, R32, R8 ;  /* 0x00000008200a7228 */ /* 0x000fe40000000000 */
[----:B---3--:R-:W-:-:S06]  /*04a0*/  DADD R12, R34, R12 ;  /* 0x00000000220c7229 */ /* 0x008fcc000000000c */
[----:B------:R-:W-:Y:S02]  /*04b0*/  DFMA R28, R10, -R28, R8 ;  /* 0x8000001c0a1c722b */ /* 0x000fe40000000008 */
[----:B----4-:R-:W-:-:S06]  /*04c0*/  DADD R12, R12, R14 ;  /* 0x000000000c0c7229 */ /* 0x010fcc000000000e */
[----:B------:R-:W-:Y:S02]  /*04d0*/  DFMA R10, R32, R28, R10 ;  /* 0x0000001c200a722b */ /* 0x000fe4000000000a */
[----:B------:R-:W-:-:S08]  /*04e0*/  DADD R12, R12, R24 ;  /* 0x000000000c0c7229 */ /* 0x000fd00000000018 */
[----:B------:R-:W-:Y:S01]  /*04f0*/  FFMA R0, RZ, 0.079819604754447937012, R11 ;  /* 0x3da37876ff007823 */ /* 0x000fe2000000000b */
[----:B------:R-:W-:-:S04]  /*0500*/  DADD R12, R12, R26 ;  /* 0x000000000c0c7229 */ /* 0x000fc8000000001a */
[----:B------:R-:W-:-:S04]  /*0510*/  FSETP.GT.AND P0, PT, |R0|, 1.469367938527859385e-39, PT ;  /* 0x001000000000780b */ /* 0x000fc80003f04200 */
[----:B------:R-:W-:-:S09]  /*0520*/  DFMA R14, R20, -6, R12 ;  /* 0xc0180000140e782b */ /* 0x000fd2000000000c */
[----:B------:R-:W-:Y:S05]  /*0530*/  @P0 BRA P1, `(.L_x_11) ;  /* 0x0000000000100947 */ /* 0x000fea0000800000 */
[----:B------:R-:W-:Y:S01]  /*0540*/  IMAD.MOV.U32 R10, RZ, RZ, -0xeb7eed2 ;  /* 0xf148112eff0a7424 */ /* 0x000fe200078e00ff */
[----:B------:R-:W-:Y:S01]  /*0550*/  MOV R0, 0x580 ;  /* 0x0000058000007802 */ /* 0x000fe20000000f00 */
[----:B------:R-:W-:-:S07]  /*0560*/  IMAD.MOV.U32 R11, RZ, RZ, 0x3da37876 ;  /* 0x3da37876ff0b7424 */ /* 0x000fce00078e00ff */
[----:B-----5:R-:W-:Y:S05]  /*0570*/  CALL.REL.NOINC `($__internal_1_$__cuda_sm20_div_rn_f64_full) ;  /* 0x0000000400307944 */ /* 0x020fea0003c00000 */
.L_x_11:
[----:B-----5:R-:W-:Y:S01]  /*0580*/  DFMA R10, R16, R10, R14 ;  /* 0x0000000a100a722b */ /* 0x020fe2000000000e */
[----:B------:R-:W-:Y:S01]  /*0590*/  UMOV UR10, 0x3d70a3d7 ;  /* 0x3d70a3d7000a7882 */ /* 0x000fe20000000000 */
[----:B------:R-:W-:-:S06]  /*05a0*/  UMOV UR11, 0x3fd3d70a ;  /* 0x3fd3d70a000b7882 */ /* 0x000fcc0000000000 */
[----:B------:R-:W-:-:S07]  /*05b0*/  DFMA R10, R10, UR10, R20 ;  /* 0x0000000a0a0a7c2b */ /* 0x000fce0008000014 */
[----:B------:R0:W-:Y:S04]  /*05c0*/  STG.E.64 desc[UR8][R18.64], R10 ;  /* 0x0000000a12007986 */ /* 0x0001e8000c101b08 */
.L_x_10:
[----:B------:R-:W-:Y:S05]  /*05d0*/  BSYNC.RECONVERGENT B0 ;  /* 0x0000000000007941 */ /* 0x000fea0003800200 */
.L_x_9:
[----:B------:R-:W-:Y:S01]  /*05e0*/  ISETP.NE.AND P0, PT, R23, RZ, PT ;  /* 0x000000ff1700720c */ /* 0x000fe20003f05270 */
[----:B------:R-:W-:-:S12]  /*05f0*/  BSSY.RECONVERGENT B0, `(.L_x_12) ;  /* 0x0000020000007945 */ /* 0x000fd80003800200 */
[----:B------:R-:W1:Y:S01]  /*0600*/  @!P0 LDC.64 R8, c[0x0][0x388] ;  /* 0x0000e200ff088b82 */ /* 0x000e620000000a00 */
[----:B------:R-:W-:-:S04]  /*0610*/  @!P0 VIADD R7, R6, 0x7c00 ;  /* 0x00007c0006078836 */ /* 0x000fc80000000000 */
[----:B-1----:R-:W-:Y:S01]  /*0620*/  @!P0 IMAD.WIDE R6, R7, 0x8, R8 ;  /* 0x0000000807068825 */ /* 0x002fe200078e0208 */
[----:B------:R-:W-:-:S04]  /*0630*/  CS2R R8, SRZ ;  /* 0x0000000000087805 */ /* 0x000fc8000001ff00 */
[----:B------:R1:W-:Y:S01]  /*0640*/  @!P0 STG.E.64 desc[UR8][R6.64], R10 ;  /* 0x0000000a06008986 */ /* 0x0003e2000c101b08 */
[----:B------:R-:W-:-:S14]  /*0650*/  DSETP.NEU.AND P0, PT, R10, RZ, PT ;  /* 0x000000ff0a00722a */ /* 0x000fdc0003f0d000 */
[----:B-1----:R-:W-:Y:S05]  /*0660*/  @!P0 BRA `(.L_x_13) ;  /* 0x0000000000608947 */ /* 0x002fea0003800000 */
[----:B------:R-:W1:Y:S01]  /*0670*/  MUFU.RCP64H R7, R11 ;  /* 0x0000000b00077308 */ /* 0x000e620000001800 */
[----:B------:R-:W-:Y:S01]  /*0680*/  IMAD.MOV.U32 R6, RZ, RZ, 0x1 ;  /* 0x00000001ff067424 */ /* 0x000fe200078e00ff */
[----:B------:R-:W-:Y:S01]  /*0690*/  DADD R20, -R20, R10 ;  /* 0x0000000014147229 */ /* 0x000fe2000000010a */
[----:B------:R-:W-:Y:S09]  /*06a0*/  BSSY.RECONVERGENT B1, `(.L_x_14) ;  /* 0x0000013000017945 */ /* 0x000ff20003800200 */
[----:B------:R-:W-:Y:S01]  /*06b0*/  FSETP.GEU.AND P1, PT, |R21|, 6.5827683646048100446e-37, PT ;  /* 0x036000001500780b */ /* 0x000fe20003f2e200 */
[----:B-1----:R-:W-:-:S08]  /*06c0*/  DFMA R8, R6, -R10, 1 ;  /* 0x3ff000000608742b */ /* 0x002fd0000000080a */
[----:B------:R-:W-:-:S08]  /*06d0*/  DFMA R8, R8, R8, R8 ;  /* 0x000000080808722b */ /* 0x000fd00000000008 */
[----:B------:R-:W-:-:S08]  /*06e0*/  DFMA R8, R6, R8, R6 ;  /* 0x000000080608722b */ /* 0x000fd00000000006 */
[----:B------:R-:W-:-:S08]  /*06f0*/  DFMA R6, R8, -R10, 1 ;  /* 0x3ff000000806742b */ /* 0x000fd0000000080a */
[----:B------:R-:W-:-:S08]  /*0700*/  DFMA R6, R8, R6, R8 ;  /* 0x000000060806722b */ /* 0x000fd00000000008 */
[----:B------:R-:W-:-:S08]  /*0710*/  DMUL R8, R20, R6 ;  /* 0x0000000614087228 */ /* 0x000fd00000000000 */
[----:B------:R-:W-:-:S08]  /*0720*/  DFMA R12, R8, -R10, R20 ;  /* 0x8000000a080c722b */ /* 0x000fd00000000014 */
[----:B------:R-:W-:-:S10]  /*0730*/  DFMA R6, R6, R12, R8 ;  /* 0x0000000c0606722b */ /* 0x000fd40000000008 */
[----:B------:R-:W-:-:S05]  /*0740*/  FFMA R0, RZ, R11, R7 ;  /* 0x0000000bff007223 */ /* 0x000fca0000000007 */
[----:B------:R-:W-:-:S13]  /*0750*/  FSETP.GT.AND P0, PT, |R0|, 1.469367938527859385e-39, PT ;  /* 0x001000000000780b */ /* 0x000fda0003f04200 */
[----:B------:R-:W-:Y:S05]  /*0760*/  @P0 BRA P1, `(.L_x_15) ;  /* 0x0000000000180947 */ /* 0x000fea0000800000 */
[----:B------:R-:W-:Y:S01]  /*0770*/  IMAD.MOV.U32 R8, RZ, RZ, R20 ;  /* 0x000000ffff087224 */ /* 0x000fe200078e0014 */
[----:B------:R-:W-:Y:S01]  /*0780*/  MOV R0, 0x7b0 ;  /* 0x000007b000007802 */ /* 0x000fe20000000f00 */
[----:B------:R-:W-:-:S07]  /*0790*/  IMAD.MOV.U32 R9, RZ, RZ, R21 ;  /* 0x000000ffff097224 */ /* 0x000fce00078e0015 */
[----:B0-----:R-:W-:Y:S05]  /*07a0*/  CALL.REL.NOINC `($__internal_1_$__cuda_sm20_div_rn_f64_full) ;  /* 0x0000000000a47944 */ /* 0x001fea0003c00000 */
[----:B------:R-:W-:Y:S02]  /*07b0*/  IMAD.MOV.U32 R6, RZ, RZ, R10 ;  /* 0x000000ffff067224 */ /* 0x000fe400078e000a */
[----:B------:R-:W-:-:S07]  /*07c0*/  IMAD.MOV.U32 R7, RZ, RZ, R11 ;  /* 0x000000ffff077224 */ /* 0x000fce00078e000b */
.L_x_15:
[----:B------:R-:W-:Y:S05]  /*07d0*/  BSYNC.RECONVERGENT B1 ;  /* 0x0000000000017941 */ /* 0x000fea0003800200 */
.L_x_14:
[----:B------:R-:W-:-:S11]  /*07e0*/  DADD R8, -RZ, |R6| ;  /* 0x00000000ff087229 */ /* 0x000fd60000000506 */
.L_x_13:
[----:B------:R-:W-:Y:S05]  /*07f0*/  BSYNC.RECONVERGENT B0 ;  /* 0x0000000000007941 */ /* 0x000fea0003800200 */
.L_x_12:
[----:B------:R-:W1:Y:S01]  /*0800*/  S2UR UR6, SR_CgaCtaId ;  /* 0x00000000000679c3 */ /* 0x000e620000008800 */
[----:B------:R-:W-:Y:S01]  /*0810*/  UIMAD UR5, UR5, UR4, URZ ;  /* 0x00000004050572a4 */ /* 0x000fe2000f8e02ff */
[----:B------:R-:W-:Y:S02]  /*0820*/  ISETP.NE.AND P1, PT, R5, RZ, PT ;  /* 0x000000ff0500720c */ /* 0x000fe40003f25270 */
[----:B------:R-:W-:-:S03]  /*0830*/  UMOV UR4, 0x400 ;  /* 0x0000040000047882 */ /* 0x000fc60000000000 */
[----:B------:R-:W-:-:S05]  /*0840*/  IMAD R4, R4, UR5, RZ ;  /* 0x0000000504047c24 */ /* 0x000fca000f8e02ff */
[----:B------:R-:W-:Y:S01]  /*0850*/  ISETP.GE.U32.AND P0, PT, R4, 0x2, PT ;  /* 0x000000020400780c */ /* 0x000fe20003f06070 */
[----:B-1----:R-:W-:-:S06]  /*0860*/  ULEA UR4, UR6, UR4, 0x18 ;  /* 0x0000000406047291 */ /* 0x002fcc000f8ec0ff */
[----:B0-----:R-:W-:-:S05]  /*0870*/  LEA R11, R5, UR4, 0x3 ;  /* 0x00000004050b7c11 */ /* 0x001fca000f8e18ff */
[----:B------:R0:W-:Y:S01]  /*0880*/  STS.64 [R11], R8 ;  /* 0x000000080b007388 */ /* 0x0001e20000000a00 */
[----:B------:R-:W-:Y:S06]  /*0890*/  BAR.SYNC.DEFER_BLOCKING 0x0 ;  /* 0x0000000000007b1d */ /* 0x000fec0000010000 */
[----:B------:R-:W-:Y:S05]  /*08a0*/  @!P0 BRA `(.L_x_16) ;  /* 0x00000000002c8947 */ /* 0x000fea0003800000 */
.L_x_17:
[----:B------:R-:W-:-:S04]  /*08b0*/  SHF.R.U32.HI R10, RZ, 0x1, R4 ;  /* 0x00000001ff0a7819 */ /* 0x000fc80000011604 */
[----:B------:R-:W-:-:S13]  /*08c0*/  ISETP.GE.U32.AND P0, PT, R5, R10, PT ;  /* 0x0000000a0500720c */ /* 0x000fda0003f06070 */
[----:B------:R-:W-:Y:S01]  /*08d0*/  @!P0 IMAD R0, R10, 0x8, R11 ;  /* 0x000000080a008824 */ /* 0x000fe200078e020b */
[----:B0-----:R-:W-:Y:S04]  /*08e0*/  @!P0 LDS.64 R8, [R11] ;  /* 0x000000000b088984 */ /* 0x001fe80000000a00 */
[----:B------:R-:W0:Y:S02]  /*08f0*/  @!P0 LDS.64 R6, [R0] ;  /* 0x0000000000068984 */ /* 0x000e240000000a00 */
[----:B0-----:R-:W-:-:S07]  /*0900*/  @!P0 DADD R6, R6, R8 ;  /* 0x0000000006068229 */ /* 0x001fce0000000008 */
[----:B------:R1:W-:Y:S01]  /*0910*/  @!P0 STS.64 [R11], R6 ;  /* 0x000000060b008388 */ /* 0x0003e20000000a00 */
[----:B------:R-:W-:Y:S01]  /*0920*/  BAR.SYNC.DEFER_BLOCKING 0x0 ;  /* 0x0000000000007b1d */ /* 0x000fe20000010000 */
[----:B------:R-:W-:Y:S01]  /*0930*/  ISETP.GT.U32.AND P0, PT, R4, 0x3, PT ;  /* 0x000000030400780c */ /* 0x000fe20003f04070 */
[----:B------:R-:W-:-:S12]  /*0940*/  IMAD.MOV.U32 R4, RZ, RZ, R10 ;  /* 0x000000ffff047224 */ /* 0x000fd800078e000a */
[----:B-1----:R-:W-:Y:S05]  /*0950*/  @P0 BRA `(.L_x_17) ;  /* 0xfffffffc00d40947 */ /* 0x002fea000383ffff */
.L_x_16:
[----:B------:R-:W-:Y:S05]  /*0960*/  @P1 EXIT ;  /* 0x000000000000194d */ /* 0x000fea0003800000 */
[----:B------:R-:W1:Y:S01]  /*0970*/  S2UR UR5, SR_CgaCtaId ;  /* 0x00000000000579c3 */ /* 0x000e620000008800 */
[----:B------:R-:W-:-:S07]  /*0980*/  UMOV UR4, 0x400 ;  /* 0x0000040000047882 */ /* 0x000fce0000000000 */
[----:B------:R-:W2:Y:S01]  /*0990*/  LDC.64 R6, c[0x0][0x390] ;  /* 0x0000e400ff067b82 */ /* 0x000ea20000000a00 */
[----:B-1----:R-:W-:-:S09]  /*09a0*/  ULEA UR4, UR5, UR4, 0x18 ;  /* 0x0000000405047291 */ /* 0x002fd2000f8ec0ff */
[----:B------:R-:W1:Y:S02]  /*09b0*/  LDS.64 R4, [UR4] ;  /* 0x00000004ff047984 */ /* 0x000e640008000a00 */
[----:B------:R-:W3:Y:S01]  /*09c0*/  LDCU UR4, c[0x0][0x370] ;  /* 0x00006e00ff0477ac */ /* 0x000ee20008000800 */
[----:B------:R-:W4:Y:S02]  /*09d0*/  LDC R0, c[0x0][0x374] ;  /* 0x0000dd00ff007b82 */ /* 0x000f240000000800 */
[----:B----4-:R-:W-:-:S04]  /*09e0*/  IMAD R3, R0, UR7, R3 ;  /* 0x0000000700037c24 */ /* 0x010fc8000f8e0203 */
[----:B---3--:R-:W-:-:S04]  /*09f0*/  IMAD R3, R3, UR4, R2 ;  /* 0x0000000403037c24 */ /* 0x008fc8000f8e0202 */
[----:B--2---:R-:W-:Y:S01]  /*0a00*/  IMAD.WIDE.U32 R2, R3, 0x8, R6 ;  /* 0x0000000803027825 */ /* 0x004fe200078e0006 */
[----:B-1----:R-:W-:-:S07]  /*0a10*/  DMUL R4, R4, 0.0009765625 ;  /* 0x3f50000004047828 */ /* 0x002fce0000000000 */
[----:B------:R-:W-:Y:S01]  /*0a20*/  STG.E.64 desc[UR8][R2.64], R4 ;  /* 0x0000000402007986 */ /* 0x000fe2000c101b08 */
[----:B------:R-:W-:Y:S05]  /*0a30*/  EXIT ;  /* 0x000000000000794d */ /* 0x000fea0003800000 */
        .weak           $__internal_1_$__cuda_sm20_div_rn_f64_full
        .type           $__internal_1_$__cuda_sm20_div_rn_f64_full,@function
        .size           $__internal_1_$__cuda_sm20_div_rn_f64_full,(.L_x_62 - $__internal_1_$__cuda_sm20_div_rn_f64_full)
$__internal_1_$__cuda_sm20_div_rn_f64_full:
[C---:B------:R-:W-:Y:S01]  /*0a40*/  FSETP.GEU.AND P0, PT, |R11|.reuse, 1.469367938527859385e-39, PT ;  /* 0x001000000b00780b */ /* 0x040fe20003f0e200 */
[----:B------:R-:W-:Y:S01]  /*0a50*/  IMAD.MOV.U32 R32, RZ, RZ, 0x1ca00000 ;  /* 0x1ca00000ff207424 */ /* 0x000fe200078e00ff */
[----:B------:R-:W-:Y:S01]  /*0a60*/  LOP3.LUT R12, R11, 0x800fffff, RZ, 0xc0, !PT ;  /* 0x800fffff0b0c7812 */ /* 0x000fe200078ec0ff */
[----:B------:R-:W-:Y:S01]  /*0a70*/  BSSY.RECONVERGENT B2, `(.L_x_18) ;  /* 0x0000054000027945 */ /* 0x000fe20003800200 */
[C---:B------:R-:W-:Y:S02]  /*0a80*/  FSETP.GEU.AND P2, PT, |R9|.reuse, 1.469367938527859385e-39, PT ;  /* 0x001000000900780b */ /* 0x040fe40003f4e200 */
[----:B------:R-:W-:Y:S01]  /*0a90*/  LOP3.LUT R13, R12, 0x3ff00000, RZ, 0xfc, !PT ;  /* 0x3ff000000c0d7812 */ /* 0x000fe200078efcff */
[----:B------:R-:W-:Y:S01]  /*0aa0*/  IMAD.MOV.U32 R12, RZ, RZ, R10 ;  /* 0x000000ffff0c7224 */ /* 0x000fe200078e000a */
[----:B------:R-:W-:Y:S02]  /*0ab0*/  MOV R24, 0x1 ;  /* 0x0000000100187802 */ /* 0x000fe40000000f00 */
[----:B------:R-:W-:-:S02]  /*0ac0*/  LOP3.LUT R7, R9, 0x7ff00000, RZ, 0xc0, !PT ;  /* 0x7ff0000009077812 */ /* 0x000fc400078ec0ff */
[----:B------:R-:W-:Y:S01]  /*0ad0*/  LOP3.LUT R34, R11, 0x7ff00000, RZ, 0xc0, !PT ;  /* 0x7ff000000b227812 */ /* 0x000fe200078ec0ff */
[----:B------:R-:W-:Y:S02]  /*0ae0*/  @!P0 DMUL R12, R10, 8.98846567431157953865e+307 ;  /* 0x7fe000000a0c8828 */ /* 0x000fe40000000000 */
[----:B------:R-:W-:Y:S01]  /*0af0*/  IMAD.MOV.U32 R33, RZ, RZ, R7 ;  /* 0x000000ffff217224 */ /* 0x000fe200078e0007 */
[----:B------:R-:W-:Y:S01]  /*0b00*/  ISETP.GE.U32.AND P1, PT, R7, R34, PT ;  /* 0x000000220700720c */ /* 0x000fe20003f26070 */
[----:B------:R-:W-:Y:S01]  /*0b10*/  @!P2 IMAD.MOV.U32 R30, RZ, RZ, RZ ;  /* 0x000000ffff1ea224 */ /* 0x000fe200078e00ff */
[----:B------:R-:W-:Y:S01]  /*0b20*/  @!P2 LOP3.LUT R28, R11, 0x7ff00000, RZ, 0xc0, !PT ;  /* 0x7ff000000b1ca812 */ /* 0x000fe200078ec0ff */
[----:B------:R-:W0:Y:S03]  /*0b30*/  MUFU.RCP64H R25, R13 ;  /* 0x0000000d00197308 */ /* 0x000e260000001800 */
[----:B------:R-:W-:-:S02]  /*0b40*/  @!P2 ISETP.GE.U32.AND P3, PT, R7, R28, PT ;  /* 0x0000001c0700a20c */ /* 0x000fc40003f66070 */
[----:B------:R-:W-:Y:S02]  /*0b50*/  @!P0 LOP3.LUT R34, R13, 0x7ff00000, RZ, 0xc0, !PT ;  /* 0x7ff000000d228812 */ /* 0x000fe400078ec0ff */
[----:B------:R-:W-:-:S03]  /*0b60*/  @!P2 SEL R29, R32, 0x63400000, !P3 ;  /* 0x63400000201da807 */ /* 0x000fc60005800000 */
[----:B------:R-:W-:Y:S01]  /*0b70*/  VIADD R35, R34, 0xffffffff ;  /* 0xffffffff22237836 */ /* 0x000fe20000000000 */
[----:B------:R-:W-:-:S04]  /*0b80*/  @!P2 LOP3.LUT R29, R29, 0x80000000, R9, 0xf8, !PT ;  /* 0x800000001d1da812 */ /* 0x000fc800078ef809 */
[----:B------:R-:W-:Y:S01]  /*0b90*/  @!P2 LOP3.LUT R31, R29, 0x100000, RZ, 0xfc, !PT ;  /* 0x001000001d1fa812 */ /* 0x000fe200078efcff */
[----:B0-----:R-:W-:-:S08]  /*0ba0*/  DFMA R26, R24, -R12, 1 ;  /* 0x3ff00000181a742b */ /* 0x001fd0000000080c */
[----:B------:R-:W-:-:S08]  /*0bb0*/  DFMA R26, R26, R26, R26 ;  /* 0x0000001a1a1a722b */ /* 0x000fd0000000001a */
[----:B------:R-:W-:Y:S01]  /*0bc0*/  DFMA R26, R24, R26, R24 ;  /* 0x0000001a181a722b */ /* 0x000fe20000000018 */
[----:B------:R-:W-:Y:S01]  /*0bd0*/  SEL R25, R32, 0x63400000, !P1 ;  /* 0x6340000020197807 */ /* 0x000fe20004800000 */
[----:B------:R-:W-:-:S03]  /*0be0*/  IMAD.MOV.U32 R24, RZ, RZ, R8 ;  /* 0x000000ffff187224 */ /* 0x000fc600078e0008 */
[----:B------:R-:W-:-:S03]  /*0bf0*/  LOP3.LUT R25, R25, 0x800fffff, R9, 0xf8, !PT ;  /* 0x800fffff19197812 */ /* 0x000fc600078ef809 */
[----:B------:R-:W-:-:S03]  /*0c00*/  DFMA R28, R26, -R12, 1 ;  /* 0x3ff000001a1c742b */ /* 0x000fc6000000080c */
[----:B------:R-:W-:-:S05]  /*0c10*/  @!P2 DFMA R24, R24, 2, -R30 ;  /* 0x400000001818a82b */ /* 0x000fca000000081e */
[----:B------:R-:W-:-:S05]  /*0c20*/  DFMA R26, R26, R28, R26 ;  /* 0x0000001c1a1a722b */ /* 0x000fca000000001a */
[----:B------:R-:W-:-:S03]  /*0c30*/  @!P2 LOP3.LUT R33, R25, 0x7ff00000, RZ, 0xc0, !PT ;  /* 0x7ff000001921a812 */ /* 0x000fc600078ec0ff */
[----:B------:R-:W-:Y:S02]  /*0c40*/  DMUL R28, R26, R24 ;  /* 0x000000181a1c7228 */ /* 0x000fe40000000000 */
[----:B------:R-:W-:-:S05]  /*0c50*/  VIADD R30, R33, 0xffffffff ;  /* 0xffffffff211e7836 */ /* 0x000fca0000000000 */
[----:B------:R-:W-:Y:S01]  /*0c60*/  ISETP.GT.U32.AND P0, PT, R30, 0x7feffffe, PT ;  /* 0x7feffffe1e00780c */ /* 0x000fe20003f04070 */
[----:B------:R-:W-:-:S03]  /*0c70*/  DFMA R30, R28, -R12, R24 ;  /* 0x8000000c1c1e722b */ /* 0x000fc60000000018 */
[----:B------:R-:W-:-:S05]  /*0c80*/  ISETP.GT.U32.OR P0, PT, R35, 0x7feffffe, P0 ;  /* 0x7feffffe2300780c */ /* 0x000fca0000704470 */
[----:B------:R-:W-:-:S08]  /*0c90*/  DFMA R30, R26, R30, R28 ;  /* 0x0000001e1a1e722b */ /* 0x000fd0000000001c */
[----:B------:R-:W-:Y:S05]  /*0ca0*/  @P0 BRA `(.L_x_19) ;  /* 0x00000000006c0947 */ /* 0x000fea0003800000 */
[----:B------:R-:W-:-:S04]  /*0cb0*/  LOP3.LUT R26, R11, 0x7ff00000, RZ, 0xc0, !PT ;  /* 0x7ff000000b1a7812 */ /* 0x000fc800078ec0ff */
[CC--:B------:R-:W-:Y:S02]  /*0cc0*/  VIADDMNMX R8, R7.reuse, -R26.reuse, 0xb9600000, !PT ;  /* 0xb960000007087446 */ /* 0x0c0fe4000780091a */
[----:B------:R-:W-:Y:S02]  /*0cd0*/  ISETP.GE.U32.AND P0, PT, R7, R26, PT ;  /* 0x0000001a0700720c */ /* 0x000fe40003f06070 */
[----:B------:R-:W-:Y:S01]  /*0ce0*/  VIMNMX R7, PT, PT, R8, 0x46a00000, PT ;  /* 0x46a0000008077848 */ /* 0x000fe20003fe0100 */
[----:B------:R-:W-:Y:S01]  /*0cf0*/  IMAD.MOV.U32 R8, RZ, RZ, RZ ;  /* 0x000000ffff087224 */ /* 0x000fe200078e00ff */
[----:B------:R-:W-:-:S05]  /*0d00*/  SEL R32, R32, 0x63400000, !P0 ;  /* 0x6340000020207807 */ /* 0x000fca0004000000 */
[----:B------:R-:W-:-:S04]  /*0d10*/  IMAD.IADD R7, R7, 0x1, -R32 ;  /* 0x0000000107077824 */ /* 0x000fc800078e0a20 */
        /* <DEDUP_REMOVED lines=12> */
[----:B------:R-:W-:Y:S01]  /*0de0*/  IMAD.MOV.U32 R8, RZ, RZ, RZ ;  /* 0x000000ffff087224 */ /* 0x000fe200078e00ff */
[----:B------:R-:W-:-:S05]  /*0df0*/  IADD3 R7, PT, PT, -R7, -0x43300000, RZ ;  /* 0xbcd0000007077810 */ /* 0x000fca0007ffe1ff */
[----:B------:R-:W-:-:S03]  /*0e00*/  DFMA R8, R26, -R8, R30 ;  /* 0x800000081a08722b */ /* 0x000fc6000000001e */
[----:B------:R-:W-:-:S07]  /*0e10*/  LOP3.LUT R25, R11, R25, RZ, 0x3c, !PT ;  /* 0x000000190b197212 */ /* 0x000fce00078e3cff */
[----:B------:R-:W-:-:S04]  /*0e20*/  FSETP.NEU.AND P0, PT, |R9|, R7, PT ;  /* 0x000000070900720b */ /* 0x000fc80003f0d200 */
[----:B------:R-:W-:Y:S02]  /*0e30*/  FSEL R26, R10, R26, !P0 ;  /* 0x0000001a0a1a7208 */ /* 0x000fe40004000000 */
[----:B------:R-:W-:Y:S01]  /*0e40*/  FSEL R27, R25, R27, !P0 ;  /* 0x0000001b191b7208 */ /* 0x000fe20004000000 */
[----:B------:R-:W-:Y:S06]  /*0e50*/  BRA `(.L_x_20) ;  /* 0x0000000000547947 */ /* 0x000fec0003800000 */
.L_x_19:
[----:B------:R-:W-:-:S14]  /*0e60*/  DSETP.NAN.AND P0, PT, R8, R8, PT ;  /* 0x000000080800722a */ /* 0x000fdc0003f08000 */
[----:B------:R-:W-:Y:S05]  /*0e70*/  @P0 BRA `(.L_x_21) ;  /* 0x0000000000440947 */ /* 0x000fea0003800000 */
[----:B------:R-:W-:-:S14]  /*0e80*/  DSETP.NAN.AND P0, PT, R10, R10, PT ;  /* 0x0000000a0a00722a */ /* 0x000fdc0003f08000 */
[----:B------:R-:W-:Y:S05]  /*0e90*/  @P0 BRA `(.L_x_22) ;  /* 0x0000000000300947 */ /* 0x000fea0003800000 */
[----:B------:R-:W-:Y:S01]  /*0ea0*/  ISETP.NE.AND P0, PT, R33, R34, PT ;  /* 0x000000222100720c */ /* 0x000fe20003f05270 */
[----:B------:R-:W-:Y:S01]  /*0eb0*/  IMAD.MOV.U32 R27, RZ, RZ, -0x80000 ;  /* 0xfff80000ff1b7424 */ /* 0x000fe200078e00ff */
[----:B------:R-:W-:-:S11]  /*0ec0*/  MOV R26, 0x0 ;  /* 0x00000000001a7802 */ /* 0x000fd60000000f00 */
        /* <DEDUP_REMOVED lines=9> */
.L_x_22:
[----:B------:R-:W-:Y:S01]  /*0f60*/  LOP3.LUT R27, R11, 0x80000, RZ, 0xfc, !PT ;  /* 0x000800000b1b7812 */ /* 0x000fe200078efcff */
[----:B------:R-:W-:Y:S01]  /*0f70*/  IMAD.MOV.U32 R26, RZ, RZ, R10 ;  /* 0x000000ffff1a7224 */ /* 0x000fe200078e000a */
[----:B------:R-:W-:Y:S06]  /*0f80*/  BRA `(.L_x_20) ;  /* 0x0000000000087947 */ /* 0x000fec0003800000 */
.L_x_21:
[----:B------:R-:W-:Y:S01]  /*0f90*/  LOP3.LUT R27, R9, 0x80000, RZ, 0xfc, !PT ;  /* 0x00080000091b7812 */ /* 0x000fe200078efcff */
[----:B------:R-:W-:-:S07]  /*0fa0*/  IMAD.MOV.U32 R26, RZ, RZ, R8 ;  /* 0x000000ffff1a7224 */ /* 0x000fce00078e0008 */
.L_x_20:
[----:B------:R-:W-:Y:S05]  /*0fb0*/  BSYNC.RECONVERGENT B2 ;  /* 0x0000000000027941 */ /* 0x000fea0003800200 */
.L_x_18:
[----:B------:R-:W-:Y:S02]  /*0fc0*/  IMAD.MOV.U32 R8, RZ, RZ, R0 ;  /* 0x000000ffff087224 */ /* 0x000fe400078e0000 */
[----:B------:R-:W-:Y:S02]  /*0fd0*/  IMAD.MOV.U32 R9, RZ, RZ, 0x0 ;  /* 0x00000000ff097424 */ /* 0x000fe400078e00ff */
[----:B------:R-:W-:Y:S02]  /*0fe0*/  IMAD.MOV.U32 R10, RZ, RZ, R26 ;  /* 0x000000ffff0a7224 */ /* 0x000fe400078e001a */
[----:B------:R-:W-:Y:S01]  /*0ff0*/  IMAD.MOV.U32 R11, RZ, RZ, R27 ;  /* 0x000000ffff0b7224 */ /* 0x000fe200078e001b */
[----:B------:R-:W-:Y:S06]  /*1000*/  RET.REL.NODEC R8 `(_Z8FDM4CUDAPdS_S_d) ;  /* 0xffffffec08fc7950 */ /* 0x000fec0003c3ffff */
.L_x_23:
        /* <DEDUP_REMOVED lines=15> */
.L_x_62:


//--------------------- .text._Z8FDM3CUDAPdS_S_d  --------------------------
	.section	.text._Z8FDM3CUDAPdS_S_d,"ax",@progbits
	.align	128
        .global         _Z8FDM3CUDAPdS_S_d
        .type           _Z8FDM3CUDAPdS_S_d,@function
        .size           _Z8FDM3CUDAPdS_S_d,(.L_x_63 - _Z8FDM3CUDAPdS_S_d)
        .other          _Z8FDM3CUDAPdS_S_d,@"STO_CUDA_ENTRY STV_DEFAULT"
_Z8FDM3CUDAPdS_S_d:
.text._Z8FDM3CUDAPdS_S_d:
        /* <DEDUP_REMOVED lines=17> */
[C---:B------:R-:W-:Y:S01]  /*0110*/  ISETP.NE.AND P0, PT, R0.reuse, 0x1f, PT ;  /* 0x0000001f0000780c */ /* 0x040fe20003f05270 */
[----:B------:R-:W-:-:S03]  /*0120*/  IMAD.IADD R6, R0, 0x1, R7 ;  /* 0x0000000100067824 */ /* 0x000fc600078e0207 */
[----:B------:R-:W-:Y:S01]  /*0130*/  ISETP.EQ.OR P0, PT, R0, RZ, !P0 ;  /* 0x000000ff0000720c */ /* 0x000fe20004702670 */
[----:B-1----:R-:W-:Y:S01]  /*0140*/  IMAD R22, R4, UR7, R11 ;  /* 0x0000000704167c24 */ /* 0x002fe2000f8e020b */
[----:B------:R-:W-:Y:S02]  /*0150*/  LEA.HI R5, R6, R6, RZ, 0x1 ;  /* 0x0000000606057211 */ /* 0x000fe400078f08ff */
[----:B------:R-:W-:Y:S02]  /*0160*/  ISETP.NE.AND P0, PT, R7, RZ, !P0 ;  /* 0x000000ff0700720c */ /* 0x000fe40004705270 */
[----:B------:R-:W-:Y:S02]  /*0170*/  LOP3.LUT R5, R5, 0xfffffffe, RZ, 0xc0, !PT ;  /* 0xfffffffe05057812 */ /* 0x000fe400078ec0ff */
[----:B------:R-:W-:-:S03]  /*0180*/  ISETP.EQ.OR P0, PT, R7, 0x1f, !P0 ;  /* 0x0000001f0700780c */ /* 0x000fc60004702670 */
[----:B------:R-:W-:Y:S02]  /*0190*/  IMAD.IADD R5, R6, 0x1, -R5 ;  /* 0x0000000106057824 */ /* 0x000fe400078e0a05 */
[----:B------:R-:W-:Y:S02]  /*01a0*/  IMAD R6, R7, 0x1f, R6 ;  /* 0x0000001f07067824 */ /* 0x000fe400078e0206 */
        /* <DEDUP_REMOVED lines=60> */
[----:B-----5:R-:W-:Y:S05]  /*0570*/  CALL.REL.NOINC `($__internal_2_$__cuda_sm20_div_rn_f64_full) ;  /* 0x0000000400307944 */ /* 0x020fea0003c00000 */
.L_x_26:
[----:B-----5:R-:W-:Y:S01]  /*0580*/  DFMA R10, R16, R10, R14 ;  /* 0x0000000a100a722b */ /* 0x020fe2000000000e */
[----:B------:R-:W-:Y:S01]  /*0590*/  UMOV UR10, 0x3d70a3d7 ;  /* 0x3d70a3d7000a7882 */ /* 0x000fe20000000000 */
[----:B------:R-:W-:-:S06]  /*05a0*/  UMOV UR11, 0x3fd3d70a ;  /* 0x3fd3d70a000b7882 */ /* 0x000fcc0000000000 */
[----:B------:R-:W-:-:S07]  /*05b0*/  DFMA R10, R10, UR10, R20 ;  /* 0x0000000a0a0a7c2b */ /* 0x000fce0008000014 */
[----:B------:R0:W-:Y:S04]  /*05c0*/  STG.E.64 desc[UR8][R18.64], R10 ;  /* 0x0000000a12007986 */ /* 0x0001e8000c101b08 */
.L_x_25:
[----:B------:R-:W-:Y:S05]  /*05d0*/  BSYNC.RECONVERGENT B0 ;  /* 0x0000000000007941 */ /* 0x000fea0003800200 */
.L_x_24:
        /* <DEDUP_REMOVED lines=10> */
[----:B------:R-:W-:Y:S01]  /*0680*/  MOV R6, 0x1 ;  /* 0x0000000100067802 */ /* 0x000fe20000000f00 */
        /* <DEDUP_REMOVED lines=17> */
[----:B0-----:R-:W-:Y:S05]  /*07a0*/  CALL.REL.NOINC `($__internal_2_$__cuda_sm20_div_rn_f64_full) ;  /* 0x0000000000a47944 */ /* 0x001fea0003c00000 */
[----:B------:R-:W-:Y:S02]  /*07b0*/  IMAD.MOV.U32 R6, RZ, RZ, R10 ;  /* 0x000000ffff067224 */ /* 0x000fe400078e000a */
[----:B------:R-:W-:-:S07]  /*07c0*/  IMAD.MOV.U32 R7, RZ, RZ, R11 ;  /* 0x000000ffff077224 */ /* 0x000fce00078e000b */
.L_x_30:
[----:B------:R-:W-:Y:S05]  /*07d0*/  BSYNC.RECONVERGENT B1 ;  /* 0x0000000000017941 */ /* 0x000fea0003800200 */
.L_x_29:
[----:B------:R-:W-:-:S11]  /*07e0*/  DADD R8, -RZ, |R6| ;  /* 0x00000000ff087229 */ /* 0x000fd60000000506 */
.L_x_28:
[----:B------:R-:W-:Y:S05]  /*07f0*/  BSYNC.RECONVERGENT B0 ;  /* 0x0000000000007941 */ /* 0x000fea0003800200 */
.L_x_27:
        /* <DEDUP_REMOVED lines=11> */
.L_x_32:
        /* <DEDUP_REMOVED lines=11> */
.L_x_31:
        /* <DEDUP_REMOVED lines=14> */
        .weak           $__internal_2_$__cuda_sm20_div_rn_f64_full
        .type           $__internal_2_$__cuda_sm20_div_rn_f64_full,@function
        .size           $__internal_2_$__cuda_sm20_div_rn_f64_full,(.L_x_63 - $__internal_2_$__cuda_sm20_div_rn_f64_full)
$__internal_2_$__cuda_sm20_div_rn_f64_full:
[C---:B------:R-:W-:Y:S01]  /*0a40*/  FSETP.GEU.AND P0, PT, |R11|.reuse, 1.469367938527859385e-39, PT ;  /* 0x001000000b00780b */ /* 0x040fe20003f0e200 */
[----:B------:R-:W-:Y:S01]  /*0a50*/  IMAD.MOV.U32 R24, RZ, RZ, 0x1 ;  /* 0x00000001ff187424 */ /* 0x000fe200078e00ff */
[----:B------:R-:W-:Y:S01]  /*0a60*/  LOP3.LUT R12, R11, 0x800fffff, RZ, 0xc0, !PT ;  /* 0x800fffff0b0c7812 */ /* 0x000fe200078ec0ff */
[----:B------:R-:W-:Y:S01]  /*0a70*/  IMAD.MOV.U32 R32, RZ, RZ, 0x1ca00000 ;  /* 0x1ca00000ff207424 */ /* 0x000fe200078e00ff */
[C---:B------:R-:W-:Y:S01]  /*0a80*/  FSETP.GEU.AND P2, PT, |R9|.reuse, 1.469367938527859385e-39, PT ;  /* 0x001000000900780b */ /* 0x040fe20003f4e200 */
[----:B------:R-:W-:Y:S01]  /*0a90*/  BSSY.RECONVERGENT B2, `(.L_x_33) ;  /* 0x0000052000027945 */ /* 0x000fe20003800200 */
[----:B------:R-:W-:Y:S01]  /*0aa0*/  LOP3.LUT R13, R12, 0x3ff00000, RZ, 0xfc, !PT ;  /* 0x3ff000000c0d7812 */ /* 0x000fe200078efcff */
[----:B------:R-:W-:Y:S01]  /*0ab0*/  IMAD.MOV.U32 R12, RZ, RZ, R10 ;  /* 0x000000ffff0c7224 */ /* 0x000fe200078e000a */
[----:B------:R-:W-:Y:S02]  /*0ac0*/  LOP3.LUT R7, R9, 0x7ff00000, RZ, 0xc0, !PT ;  /* 0x7ff0000009077812 */ /* 0x000fe400078ec0ff */
[----:B------:R-:W-:-:S03]  /*0ad0*/  LOP3.LUT R34, R11, 0x7ff00000, RZ, 0xc0, !PT ;  /* 0x7ff000000b227812 */ /* 0x000fc600078ec0ff */
[----:B------:R-:W-:Y:S01]  /*0ae0*/  @!P0 DMUL R12, R10, 8.98846567431157953865e+307 ;  /* 0x7fe000000a0c8828 */ /* 0x000fe20000000000 */
[----:B------:R-:W-:Y:S01]  /*0af0*/  ISETP.GE.U32.AND P1, PT, R7, R34, PT ;  /* 0x000000220700720c */ /* 0x000fe20003f26070 */
[----:B------:R-:W-:Y:S02]  /*0b00*/  IMAD.MOV.U32 R33, RZ, RZ, R7 ;  /* 0x000000ffff217224 */ /* 0x000fe400078e0007 */
[----:B------:R-:W-:Y:S02]  /*0b10*/  @!P2 LOP3.LUT R28, R11, 0x7ff00000, RZ, 0xc0, !PT ;  /* 0x7ff000000b1ca812 */ /* 0x000fe400078ec0ff */
[----:B------:R-:W0:Y:S01]  /*0b20*/  MUFU.RCP64H R25, R13 ;  /* 0x0000000d00197308 */ /* 0x000e220000001800 */
[----:B------:R-:W-:Y:S02]  /*0b30*/  @!P2 MOV R30, RZ ;  /* 0x000000ff001ea202 */ /* 0x000fe40000000f00 */
[----:B------:R-:W-:Y:S02]  /*0b40*/  @!P2 ISETP.GE.U32.AND P3, PT, R7, R28, PT ;  /* 0x0000001c0700a20c */ /* 0x000fe40003f66070 */
[----:B------:R-:W-:-:S02]  /*0b50*/  @!P0 LOP3.LUT R34, R13, 0x7ff00000, RZ, 0xc0, !PT ;  /* 0x7ff000000d228812 */ /* 0x000fc400078ec0ff */
        /* <DEDUP_REMOVED lines=48> */
.L_x_34:
[----:B------:R-:W-:-:S14]  /*0e60*/  DSETP.NAN.AND P0, PT, R8, R8, PT ;  /* 0x000000080800722a */ /* 0x000fdc0003f08000 */
[----:B------:R-:W-:Y:S05]  /*0e70*/  @P0 BRA `(.L_x_36) ;  /* 0x0000000000440947 */ /* 0x000fea0003800000 */
[----:B------:R-:W-:-:S14]  /*0e80*/  DSETP.NAN.AND P0, PT, R10, R10, PT ;  /* 0x0000000a0a00722a */ /* 0x000fdc0003f08000 */
[----:B------:R-:W-:Y:S05]  /*0e90*/  @P0 BRA `(.L_x_37) ;  /* 0x0000000000300947 */ /* 0x000fea0003800000 */
[----:B------:R-:W-:Y:S01]  /*0ea0*/  ISETP.NE.AND P0, PT, R33, R34, PT ;  /* 0x000000222100720c */ /* 0x000fe20003f05270 */
[----:B------:R-:W-:Y:S01]  /*0eb0*/  IMAD.MOV.U32 R26, RZ, RZ, 0x0 ;  /* 0x00000000ff1a7424 */ /* 0x000fe200078e00ff */
        /* <DEDUP_REMOVED lines=10> */
.L_x_37:
[----:B------:R-:W-:Y:S01]  /*0f60*/  LOP3.LUT R27, R11, 0x80000, RZ, 0xfc, !PT ;  /* 0x000800000b1b7812 */ /* 0x000fe200078efcff */
[----:B------:R-:W-:Y:S01]  /*0f70*/  IMAD.MOV.U32 R26, RZ, RZ, R10 ;  /* 0x000000ffff1a7224 */ /* 0x000fe200078e000a */
[----:B------:R-:W-:Y:S06]  /*0f80*/  BRA `(.L_x_35) ;  /* 0x0000000000087947 */ /* 0x000fec0003800000 */
.L_x_36:
[----:B------:R-:W-:Y:S01]  /*0f90*/  LOP3.LUT R27, R9, 0x80000, RZ, 0xfc, !PT ;  /* 0x00080000091b7812 */ /* 0x000fe200078efcff */
[----:B------:R-:W-:-:S07]  /*0fa0*/  IMAD.MOV.U32 R26, RZ, RZ, R8 ;  /* 0x000000ffff1a7224 */ /* 0x000fce00078e0008 */
.L_x_35:
[----:B------:R-:W-:Y:S05]  /*0fb0*/  BSYNC.RECONVERGENT B2 ;  /* 0x0000000000027941 */ /* 0x000fea0003800200 */
.L_x_33:
[----:B------:R-:W-:Y:S02]  /*0fc0*/  IMAD.MOV.U32 R8, RZ, RZ, R0 ;  /* 0x000000ffff087224 */ /* 0x000fe400078e0000 */
[----:B------:R-:W-:Y:S02]  /*0fd0*/  IMAD.MOV.U32 R9, RZ, RZ, 0x0 ;  /* 0x00000000ff097424 */ /* 0x000fe400078e00ff */
[----:B------:R-:W-:Y:S02]  /*0fe0*/  IMAD.MOV.U32 R10, RZ, RZ, R26 ;  /* 0x000000ffff0a7224 */ /* 0x000fe400078e001a */
[----:B------:R-:W-:Y:S01]  /*0ff0*/  IMAD.MOV.U32 R11, RZ, RZ, R27 ;  /* 0x000000ffff0b7224 */ /* 0x000fe200078e001b */
[----:B------:R-:W-:Y:S06]  /*1000*/  RET.REL.NODEC R8 `(_Z8FDM3CUDAPdS_S_d) ;  /* 0xffffffec08fc7950 */ /* 0x000fec0003c3ffff */
.L_x_38:
        /* <DEDUP_REMOVED lines=15> */
.L_x_63:


//--------------------- .text._Z8FDM2CUDAPdS_S_S_d --------------------------
	.section	.text._Z8FDM2CUDAPdS_S_S_d,"ax",@progbits
	.align	128
        .global         _Z8FDM2CUDAPdS_S_S_d
        .type           _Z8FDM2CUDAPdS_S_S_d,@function
        .size           _Z8FDM2CUDAPdS_S_S_d,(.L_x_64 - _Z8FDM2CUDAPdS_S_S_d)
        .other          _Z8FDM2CUDAPdS_S_S_d,@"STO_CUDA_ENTRY STV_DEFAULT"
_Z8FDM2CUDAPdS_S_S_d:
.text._Z8FDM2CUDAPdS_S_S_d:
[----:B------:R-:W-:Y:S01]  /*0000*/  LDC R1, c[0x0][0x37c] ;  /* 0x0000df00ff017b82 */ /* 0x000fe20000000800 */
[----:B------:R-:W0:Y:S01]  /*0010*/  S2R R6, SR_TID.X ;  /* 0x0000000000067919 */ /* 0x000e220000002100 */
[----:B------:R-:W0:Y:S06]  /*0020*/  LDCU UR5, c[0x0][0x360] ;  /* 0x00006c00ff0577ac */ /* 0x000e2c0008000800 */
[----:B------:R-:W1:Y:S01]  /*0030*/  S2UR UR7, SR_CTAID.Z ;  /* 0x00000000000779c3 */ /* 0x000e620000002700 */
[----:B------:R-:W-:Y:S01]  /*0040*/  BSSY.RECONVERGENT B0, `(.L_x_39) ;  /* 0x0000052000007945 */ /* 0x000fe20003800200 */
[----:B------:R-:W0:Y:S01]  /*0050*/  S2R R2, SR_CTAID.X ;  /* 0x0000000000027919 */ /* 0x000e220000002500 */
[----:B------:R-:W2:Y:S01]  /*0060*/  LDCU UR4, c[0x0][0x364] ;  /* 0x00006c80ff0477ac */ /* 0x000ea20008000800 */
[----:B------:R-:W2:Y:S01]  /*0070*/  S2R R8, SR_TID.Y ;  /* 0x0000000000087919 */ /* 0x000ea20000002200 */
[----:B------:R-:W3:Y:S03]  /*0080*/  LDCU.64 UR8, c[0x0][0x358] ;  /* 0x00006b00ff0877ac */ /* 0x000ee60008000a00 */
[----:B------:R-:W1:Y:S01]  /*0090*/  LDC R4, c[0x0][0x368] ;  /* 0x0000da00ff047b82 */ /* 0x000e620000000800 */
[----:B------:R-:W2:Y:S01]  /*00a0*/  S2R R3, SR_CTAID.Y ;  /* 0x0000000000037919 */ /* 0x000ea20000002600 */
[----:B------:R-:W4:Y:S06]  /*00b0*/  S2R R23, SR_TID.Z ;  /* 0x0000000000177919 */ /* 0x000f2c0000002300 */
[----:B------:R-:W5:Y:S01]  /*00c0*/  LDC.64 R12, c[0x0][0x3a0] ;  /* 0x0000e800ff0c7b82 */ /* 0x000f620000000a00 */
[----:B0-----:R-:W-:-:S05]  /*00d0*/  IMAD R0, R2, UR5, R6 ;  /* 0x0000000502007c24 */ /* 0x001fca000f8e0206 */
[C---:B------:R-:W-:Y:S01]  /*00e0*/  ISETP.NE.AND P0, PT, R0.reuse, 0x1f, PT ;  /* 0x0000001f0000780c */ /* 0x040fe20003f05270 */
[----:B-----5:R-:W-:Y:S01]  /*00f0*/  DMUL R12, R12, R12 ;  /* 0x0000000c0c0c7228 */ /* 0x020fe20000000000 */
[--C-:B--2---:R-:W-:Y:S02]  /*0100*/  IMAD R7, R3, UR4, R8.reuse ;  /* 0x0000000403077c24 */ /* 0x104fe4000f8e0208 */
[----:B------:R-:W-:Y:S01]  /*0110*/  ISETP.EQ.OR P0, PT, R0, RZ, !P0 ;  /* 0x000000ff0000720c */ /* 0x000fe20004702670 */
[----:B----4-:R-:W-:-:S03]  /*0120*/  IMAD R5, R23, UR4, R8 ;  /* 0x0000000417057c24 */ /* 0x010fc6000f8e0208 */
[C---:B------:R-:W-:Y:S01]  /*0130*/  ISETP.NE.AND P0, PT, R7.reuse, RZ, !P0 ;  /* 0x000000ff0700720c */ /* 0x040fe20004705270 */
[C---:B------:R-:W-:Y:S01]  /*0140*/  IMAD R0, R7.reuse, 0x20, R0 ;  /* 0x0000002007007824 */ /* 0x040fe200078e0200 */
[----:B------:R-:W-:Y:S01]  /*0150*/  CS2R R8, SRZ ;  /* 0x0000000000087805 */ /* 0x000fe2000001ff00 */
[----:B-1----:R-:W-:Y:S01]  /*0160*/  IMAD R23, R4, UR7, R23 ;  /* 0x0000000704177c24 */ /* 0x002fe2000f8e0217 */
[----:B------:R-:W-:Y:S01]  /*0170*/  ISETP.EQ.OR P0, PT, R7, 0x1f, !P0 ;  /* 0x0000001f0700780c */ /* 0x000fe20004702670 */
[----:B------:R-:W-:Y:S01]  /*0180*/  IMAD R5, R5, UR5, R6 ;  /* 0x0000000505057c24 */ /* 0x000fe2000f8e0206 */
[----:B------:R-:W-:Y:S01]  /*0190*/  CS2R R6, SRZ ;  /* 0x0000000000067805 */ /* 0x000fe2000001ff00 */
[----:B------:R-:W-:-:S10]  /*01a0*/  IMAD R26, R23, 0x400, R0 ;  /* 0x00000400171a7824 */ /* 0x000fd400078e0200 */
[----:B---3--:R-:W-:Y:S05]  /*01b0*/  @P0 BRA `(.L_x_40) ;  /* 0x0000000000e80947 */ /* 0x008fea0003800000 */
[----:B------:R-:W0:Y:S02]  /*01c0*/  LDC.64 R6, c[0x0][0x388] ;  /* 0x0000e200ff067b82 */ /* 0x000e240000000a00 */
[----:B0-----:R-:W-:-:S05]  /*01d0*/  IMAD.WIDE R16, R26, 0x8, R6 ;  /* 0x000000081a107825 */ /* 0x001fca00078e0206 */
[----:B------:R-:W2:Y:S04]  /*01e0*/  LDG.E.64 R14, desc[UR8][R16.64+-0x8] ;  /* 0xfffff808100e7981 */ /* 0x000ea8000c1e1b00 */
[----:B------:R-:W2:Y:S01]  /*01f0*/  LDG.E.64 R8, desc[UR8][R16.64+0x8] ;  /* 0x0000080810087981 */ /* 0x000ea2000c1e1b00 */
[----:B------:R-:W0:Y:S01]  /*0200*/  MUFU.RCP64H R19, -8.8541812770515093689e-12 ;  /* 0xbda3787600137908 */ /* 0x000e220000001800 */
[----:B------:R-:W-:-:S04]  /*0210*/  IMAD.HI.U32 R18, R23, 0x8421085, RZ ;  /* 0x0842108517127827 */ /* 0x000fc800078e00ff */
[C---:B------:R-:W-:Y:S02]  /*0220*/  VIADD R22, R23.reuse, 0x1e ;  /* 0x0000001e17167836 */ /* 0x040fe40000000000 */
[----:B------:R-:W-:Y:S02]  /*0230*/  IMAD.IADD R25, R23, 0x1, -R18 ;  /* 0x0000000117197824 */ /* 0x000fe400078e0a12 */
[----:B------:R-:W-:-:S03]  /*0240*/  IMAD.HI.U32 R21, R22, 0x8421085, RZ ;  /* 0x0842108516157827 */ /* 0x000fc600078e00ff */
[----:B------:R-:W-:Y:S01]  /*0250*/  LEA.HI R25, R25, R18, RZ, 0x1f ;  /* 0x0000001219197211 */ /* 0x000fe200078ff8ff */
[----:B------:R-:W-:Y:S02]  /*0260*/  IMAD.MOV.U32 R10, RZ, RZ, -0xeb7eed2 ;  /* 0xf148112eff0a7424 */ /* 0x000fe400078e00ff */
[----:B------:R-:W-:Y:S02]  /*0270*/  IMAD.MOV.U32 R11, RZ, RZ, 0x3da37876 ;  /* 0x3da37876ff0b7424 */ /* 0x000fe400078e00ff */
[----:B------:R-:W-:Y:S02]  /*0280*/  IMAD.IADD R24, R22, 0x1, -R21 ;  /* 0x0000000116187824 */ /* 0x000fe400078e0a15 */
[----:B------:R-:W-:-:S03]  /*0290*/  IMAD.MOV.U32 R18, RZ, RZ, 0x1 ;  /* 0x00000001ff127424 */ /* 0x000fc600078e00ff */
[----:B------:R-:W-:-:S03]  /*02a0*/  LEA.HI R24, R24, R21, RZ, 0x1f ;  /* 0x0000001518187211 */ /* 0x000fc600078ff8ff */
[----:B0-----:R-:W-:-:S08]  /*02b0*/  DFMA R20, R18, R10, 1 ;  /* 0x3ff000001214742b */ /* 0x001fd0000000000a */
[----:B------:R-:W-:-:S08]  /*02c0*/  DFMA R20, R20, R20, R20 ;  /* 0x000000141414722b */ /* 0x000fd00000000014 */
[----:B------:R-:W-:Y:S01]  /*02d0*/  DFMA R20, R18, R20, R18 ;  /* 0x000000141214722b */ /* 0x000fe20000000012 */
[----:B------:R-:W-:Y:S02]  /*02e0*/  SHF.R.U32.HI R18, RZ, 0x4, R25 ;  /* 0x00000004ff127819 */ /* 0x000fe40000011619 */
[----:B------:R-:W-:-:S03]  /*02f0*/  SHF.R.U32.HI R19, RZ, 0x4, R24 ;  /* 0x00000004ff137819 */ /* 0x000fc60000011618 */
[----:B------:R-:W-:Y:S02]  /*0300*/  IMAD R23, R18, -0x1f, R23 ;  /* 0xffffffe112177824 */ /* 0x000fe400078e0217 */
[----:B------:R-:W-:Y:S02]  /*0310*/  IMAD R25, R19, -0x1f, R22 ;  /* 0xffffffe113197824 */ /* 0x000fe400078e0216 */
[----:B------:R-:W3:Y:S02]  /*0320*/  LDG.E.64 R18, desc[UR8][R16.64+-0x100] ;  /* 0xffff000810127981 */ /* 0x000ee4000c1e1b00 */
[--C-:B------:R-:W-:Y:S02]  /*0330*/  IMAD R25, R25, 0x400, R0.reuse ;  /* 0x0000040019197824 */ /* 0x100fe400078e0200 */
[----:B------:R-:W-:Y:S02]  /*0340*/  IMAD R0, R23, 0x400, R0 ;  /* 0x0000040017007824 */ /* 0x000fe400078e0200 */
[----:B------:R-:W4:Y:S01]  /*0350*/  LDG.E.64 R22, desc[UR8][R16.64+0x100] ;  /* 0x0001000810167981 */ /* 0x000f22000c1e1b00 */
[----:B------:R-:W-:-:S04]  /*0360*/  IMAD.WIDE R24, R25, 0x8, R6 ;  /* 0x0000000819187825 */ /* 0x000fc800078e0206 */
[----:B------:R-:W-:Y:S02]  /*0370*/  VIADD R29, R0, 0x400 ;  /* 0x00000400001d7836 */ /* 0x000fe40000000000 */
[----:B------:R-:W4:Y:S02]  /*0380*/  LDG.E.64 R24, desc[UR8][R24.64] ;  /* 0x0000000818187981 */ /* 0x000f24000c1e1b00 */
[----:B------:R-:W-:Y:S02]  /*0390*/  IMAD.WIDE R28, R29, 0x8, R6 ;  /* 0x000000081d1c7825 */ /* 0x000fe400078e0206 */
[----:B------:R-:W4:Y:S04]  /*03a0*/  LDG.E.64 R6, desc[UR8][R16.64] ;  /* 0x0000000810067981 */ /* 0x000f28000c1e1b00 */
[----:B------:R-:W4:Y:S01]  /*03b0*/  LDG.E.64 R28, desc[UR8][R28.64] ;  /* 0x000000081c1c7981 */ /* 0x000f22000c1e1b00 */
[----:B--2---:R-:W-:-:S02]  /*03c0*/  DADD R14, R14, R8 ;  /* 0x000000000e0e7229 */ /* 0x004fc40000000008 */
[----:B------:R-:W-:-:S08]  /*03d0*/  DFMA R8, R20, R10, 1 ;  /* 0x3ff000001408742b */ /* 0x000fd0000000000a */
[----:B------:R-:W-:Y:S02]  /*03e0*/  DFMA R20, R20, R8, R20 ;  /* 0x000000081414722b */ /* 0x000fe40000000014 */
[----:B------:R-:W0:Y:S02]  /*03f0*/  LDC.64 R8, c[0x0][0x380] ;  /* 0x0000e000ff087b82 */ /* 0x000e240000000a00 */
[----:B0-----:R-:W-:-:S06]  /*0400*/  IMAD.WIDE R8, R26, 0x8, R8 ;  /* 0x000000081a087825 */ /* 0x001fcc00078e0208 */
[----:B------:R-:W5:Y:S01]  /*0410*/  LDG.E.64 R8, desc[UR8][R8.64] ;  /* 0x0000000808087981 */ /* 0x000f62000c1e1b00 */
[----:B---3--:R-:W-:Y:S02]  /*0420*/  DADD R18, R14, R18 ;  /* 0x000000000e127229 */ /* 0x008fe40000000012 */
[----:B------:R-:W-:-:S08]  /*0430*/  DMUL R14, R20, R12 ;  /* 0x0000000c140e7228 */ /* 0x000fd00000000000 */
[----:B------:R-:W-:Y:S02]  /*0440*/  DFMA R10, R14, R10, R12 ;  /* 0x0000000a0e0a722b */ /* 0x000fe4000000000c */
[----:B----4-:R-:W-:-:S06]  /*0450*/  DADD R18, R18, R22 ;  /* 0x0000000012127229 */ /* 0x010fcc0000000016 */
[----:B------:R-:W-:Y:S02]  /*0460*/  DFMA R14, R20, R10, R14 ;  /* 0x0000000a140e722b */ /* 0x000fe4000000000e */
[----:B------:R-:W-:Y:S01]  /*0470*/  DADD R18, R18, R24 ;  /* 0x0000000012127229 */ /* 0x000fe20000000018 */
[----:B------:R-:W-:-:S07]  /*0480*/  FSETP.GEU.AND P1, PT, |R13|, 6.5827683646048100446e-37, PT ;  /* 0x036000000d00780b */ /* 0x000fce0003f2e200 */
[----:B------:R-:W-:-:S05]  /*0490*/  FFMA R0, RZ, -0.079819604754447937012, R15 ;  /* 0xbda37876ff007823 */ /* 0x000fca000000000f */
[----:B------:R-:W-:Y:S01]  /*04a0*/  FSETP.GT.AND P0, PT, |R0|, 1.469367938527859385e-39, PT ;  /* 0x001000000000780b */ /* 0x000fe20003f04200 */
[----:B------:R-:W-:-:S08]  /*04b0*/  DADD R10, R18, R28 ;  /* 0x00000000120a7229 */ /* 0x000fd0000000001c */
[----:B------:R-:W-:-:S04]  /*04c0*/  DFMA R10, R6, -6, R10 ;  /* 0xc0180000060a782b */ /* 0x000fc8000000000a */
[----:B------:R-:W-:Y:S07]  /*04d0*/  @P0 BRA P1, `(.L_x_41) ;  /* 0x0000000000100947 */ /* 0x000fee0000800000 */
[----:B------:R-:W-:Y:S01]  /*04e0*/  MOV R16, 0xf148112e ;  /* 0xf148112e00107802 */ /* 0x000fe20000000f00 */
[----:B------:R-:W-:Y:S01]  /*04f0*/  IMAD.MOV.U32 R17, RZ, RZ, -0x425c878a ;  /* 0xbda37876ff117424 */ /* 0x000fe200078e00ff */
[----:B------:R-:W-:-:S07]  /*0500*/  MOV R0, 0x520 ;  /* 0x0000052000007802 */ /* 0x000fce0000000f00 */
[----:B-----5:R-:W-:Y:S05]  /*0510*/  CALL.REL.NOINC `($__internal_3_$__cuda_sm20_div_rn_f64_full) ;  /* 0x00000004002c7944 */ /* 0x020fea0003c00000 */
.L_x_41:
[----:B-----5:R-:W-:Y:S01]  /*0520*/  DFMA R8, R8, R14, R10 ;  /* 0x0000000e0808722b */ /* 0x020fe2000000000a */
[----:B------:R-:W-:Y:S01]  /*0530*/  UMOV UR10, 0x55555555 ;  /* 0x55555555000a7882 */ /* 0x000fe20000000000 */
[----:B------:R-:W-:-:S06]  /*0540*/  UMOV UR11, 0x3fc55555 ;  /* 0x3fc55555000b7882 */ /* 0x000fcc0000000000 */
[----:B------:R-:W-:-:S11]  /*0550*/  DFMA R8, R8, UR10, R6 ;  /* 0x0000000a08087c2b */ /* 0x000fd60008000006 */
.L_x_40:
[----:B------:R-:W-:Y:S05]  /*0560*/  BSYNC.RECONVERGENT B0 ;  /* 0x0000000000007941 */ /* 0x000fea0003800200 */
.L_x_39:
[----:B------:R-:W0:Y:S01]  /*0570*/  LDC.64 R10, c[0x0][0x390] ;  /* 0x0000e400ff0a7b82 */ /* 0x000e220000000a00 */
[----:B------:R-:W-:Y:S01]  /*0580*/  DSETP.NEU.AND P0, PT, R8, RZ, PT ;  /* 0x000000ff0800722a */ /* 0x000fe20003f0d000 */
[----:B------:R-:W-:Y:S01]  /*0590*/  BSSY.RECONVERGENT B0, `(.L_x_42) ;  /* 0x000001f000007945 */ /* 0x000fe20003800200 */
[----:B0-----:R-:W-:Y:S01]  /*05a0*/  IMAD.WIDE R26, R26, 0x8, R10 ;  /* 0x000000081a1a7825 */ /* 0x001fe200078e020a */
[----:B------:R-:W-:-:S04]  /*05b0*/  CS2R R10, SRZ ;  /* 0x00000000000a7805 */ /* 0x000fc8000001ff00 */
[----:B------:R0:W-:Y:S07]  /*05c0*/  STG.E.64 desc[UR8][R26.64], R8 ;  /* 0x000000081a007986 */ /* 0x0001ee000c101b08 */
[----:B------:R-:W-:Y:S05]  /*05d0*/  @!P0 BRA `(.L_x_43) ;  /* 0x0000000000688947 */ /* 0x000fea0003800000 */
        /* <DEDUP_REMOVED lines=18> */
[----:B------:R-:W-:Y:S02]  /*0700*/  IMAD.MOV.U32 R13, RZ, RZ, R15 ;  /* 0x000000ffff0d7224 */ /* 0x000fe400078e000f */
[----:B------:R-:W-:Y:S02]  /*0710*/  IMAD.MOV.U32 R16, RZ, RZ, R8 ;  /* 0x000000ffff107224 */ /* 0x000fe400078e0008 */
[----:B------:R-:W-:-:S07]  /*0720*/  IMAD.MOV.U32 R17, RZ, RZ, R9 ;  /* 0x000000ffff117224 */ /* 0x000fce00078e0009 */
[----:B0-----:R-:W-:Y:S05]  /*0730*/  CALL.REL.NOINC `($__internal_3_$__cuda_sm20_div_rn_f64_full) ;  /* 0x0000000000a47944 */ /* 0x001fea0003c00000 */
[----:B------:R-:W-:Y:S02]  /*0740*/  IMAD.MOV.U32 R6, RZ, RZ, R14 ;  /* 0x000000ffff067224 */ /* 0x000fe400078e000e */
[----:B------:R-:W-:-:S07]  /*0750*/  IMAD.MOV.U32 R7, RZ, RZ, R15 ;  /* 0x000000ffff077224 */ /* 0x000fce00078e000f */
.L_x_45:
[----:B------:R-:W-:Y:S05]  /*0760*/  BSYNC.RECONVERGENT B1 ;  /* 0x0000000000017941 */ /* 0x000fea0003800200 */
.L_x_44:
[----:B------:R-:W-:-:S11]  /*0770*/  DADD R10, -RZ, |R6| ;  /* 0x00000000ff0a7229 */ /* 0x000fd60000000506 */
.L_x_43:
[----:B------:R-:W-:Y:S05]  /*0780*/  BSYNC.RECONVERGENT B0 ;  /* 0x0000000000007941 */ /* 0x000fea0003800200 */
.L_x_42:
[----:B------:R-:W1:Y:S01]  /*0790*/  S2UR UR6, SR_CgaCtaId ;  /* 0x00000000000679c3 */ /* 0x000e620000008800 */
[----:B------:R-:W-:Y:S01]  /*07a0*/  UIMAD UR5, UR5, UR4, URZ ;  /* 0x00000004050572a4 */ /* 0x000fe2000f8e02ff */
[----:B------:R-:W-:Y:S02]  /*07b0*/  ISETP.NE.AND P1, PT, R5, RZ, PT ;  /* 0x000000ff0500720c */ /* 0x000fe40003f25270 */
[----:B------:R-:W-:-:S03]  /*07c0*/  UMOV UR4, 0x400 ;  /* 0x0000040000047882 */ /* 0x000fc60000000000 */
[----:B------:R-:W-:-:S05]  /*07d0*/  IMAD R4, R4, UR5, RZ ;  /* 0x0000000504047c24 */ /* 0x000fca000f8e02ff */
[----:B------:R-:W-:Y:S01]  /*07e0*/  ISETP.GE.U32.AND P0, PT, R4, 0x2, PT ;  /* 0x000000020400780c */ /* 0x000fe20003f06070 */
[----:B-1----:R-:W-:-:S06]  /*07f0*/  ULEA UR4, UR6, UR4, 0x18 ;  /* 0x0000000406047291 */ /* 0x002fcc000f8ec0ff */
[----:B------:R-:W-:-:S05]  /*0800*/  LEA R13, R5, UR4, 0x3 ;  /* 0x00000004050d7c11 */ /* 0x000fca000f8e18ff */
[----:B------:R1:W-:Y:S01]  /*0810*/  STS.64 [R13], R10 ;  /* 0x0000000a0d007388 */ /* 0x0003e20000000a00 */
[----:B------:R-:W-:Y:S06]  /*0820*/  BAR.SYNC.DEFER_BLOCKING 0x0 ;  /* 0x0000000000007b1d */ /* 0x000fec0000010000 */
[----:B------:R-:W-:Y:S05]  /*0830*/  @!P0 BRA `(.L_x_46) ;  /* 0x00000000002c8947 */ /* 0x000fea0003800000 */
.L_x_47:
[----:B-1----:R-:W-:-:S04]  /*0840*/  SHF.R.U32.HI R10, RZ, 0x1, R4 ;  /* 0x00000001ff0a7819 */ /* 0x002fc80000011604 */
[----:B------:R-:W-:-:S13]  /*0850*/  ISETP.GE.U32.AND P0, PT, R5, R10, PT ;  /* 0x0000000a0500720c */ /* 0x000fda0003f06070 */
[----:B------:R-:W-:Y:S01]  /*0860*/  @!P0 IMAD R0, R10, 0x8, R13 ;  /* 0x000000080a008824 */ /* 0x000fe200078e020d */
[----:B0-----:R-:W-:Y:S04]  /*0870*/  @!P0 LDS.64 R8, [R13] ;  /* 0x000000000d088984 */ /* 0x001fe80000000a00 */
[----:B------:R-:W0:Y:S02]  /*0880*/  @!P0 LDS.64 R6, [R0] ;  /* 0x0000000000068984 */ /* 0x000e240000000a00 */
[----:B0-----:R-:W-:-:S07]  /*0890*/  @!P0 DADD R6, R6, R8 ;  /* 0x0000000006068229 */ /* 0x001fce0000000008 */
[----:B------:R2:W-:Y:S01]  /*08a0*/  @!P0 STS.64 [R13], R6 ;  /* 0x000000060d008388 */ /* 0x0005e20000000a00 */
[----:B------:R-:W-:Y:S01]  /*08b0*/  BAR.SYNC.DEFER_BLOCKING 0x0 ;  /* 0x0000000000007b1d */ /* 0x000fe20000010000 */
[----:B------:R-:W-:Y:S02]  /*08c0*/  ISETP.GT.U32.AND P0, PT, R4, 0x3, PT ;  /* 0x000000030400780c */ /* 0x000fe40003f04070 */
[----:B------:R-:W-:-:S11]  /*08d0*/  MOV R4, R10 ;  /* 0x0000000a00047202 */ /* 0x000fd60000000f00 */
[----:B--2---:R-:W-:Y:S05]  /*08e0*/  @P0 BRA `(.L_x_47) ;  /* 0xfffffffc00d40947 */ /* 0x004fea000383ffff */
.L_x_46:
[----:B------:R-:W-:Y:S05]  /*08f0*/  @P1 EXIT ;  /* 0x000000000000194d */ /* 0x000fea0003800000 */
[----:B------:R-:W2:Y:S01]  /*0900*/  S2UR UR5, SR_CgaCtaId ;  /* 0x00000000000579c3 */ /* 0x000ea20000008800 */
[----:B------:R-:W-:-:S07]  /*0910*/  UMOV UR4, 0x400 ;  /* 0x0000040000047882 */ /* 0x000fce0000000000 */
[----:B------:R-:W3:Y:S01]  /*0920*/  LDC.64 R6, c[0x0][0x398] ;  /* 0x0000e600ff067b82 */ /* 0x000ee20000000a00 */
[----:B--2---:R-:W-:-:S09]  /*0930*/  ULEA UR4, UR5, UR4, 0x18 ;  /* 0x0000000405047291 */ /* 0x004fd2000f8ec0ff */
[----:B------:R-:W2:Y:S02]  /*0940*/  LDS.64 R4, [UR4] ;  /* 0x00000004ff047984 */ /* 0x000ea40008000a00 */
[----:B------:R-:W4:Y:S01]  /*0950*/  LDCU UR4, c[0x0][0x370] ;  /* 0x00006e00ff0477ac */ /* 0x000f220008000800 */
[----:B------:R-:W5:Y:S02]  /*0960*/  LDC R0, c[0x0][0x374] ;  /* 0x0000dd00ff007b82 */ /* 0x000f640000000800 */
[----:B-----5:R-:W-:-:S04]  /*0970*/  IMAD R3, R0, UR7, R3 ;  /* 0x0000000700037c24 */ /* 0x020fc8000f8e0203 */
[----:B----4-:R-:W-:-:S04]  /*0980*/  IMAD R3, R3, UR4, R2 ;  /* 0x0000000403037c24 */ /* 0x010fc8000f8e0202 */
[----:B---3--:R-:W-:Y:S01]  /*0990*/  IMAD.WIDE.U32 R2, R3, 0x8, R6 ;  /* 0x0000000803027825 */ /* 0x008fe200078e0006 */
[----:B--2---:R-:W-:-:S07]  /*09a0*/  DMUL R4, R4, 0.0009765625 ;  /* 0x3f50000004047828 */ /* 0x004fce0000000000 */
[----:B------:R-:W-:Y:S01]  /*09b0*/  STG.E.64 desc[UR8][R2.64], R4 ;  /* 0x0000000402007986 */ /* 0x000fe2000c101b08 */
[----:B------:R-:W-:Y:S05]  /*09c0*/  EXIT ;  /* 0x000000000000794d */ /* 0x000fea0003800000 */
        .weak           $__internal_3_$__cuda_sm20_div_rn_f64_full
        .type           $__internal_3_$__cuda_sm20_div_rn_f64_full,@function
        .size           $__internal_3_$__cuda_sm20_div_rn_f64_full,(.L_x_64 - $__internal_3_$__cuda_sm20_div_rn_f64_full)
$__internal_3_$__cuda_sm20_div_rn_f64_full:
[----:B------:R-:W-:Y:S01]  /*09d0*/  FSETP.GEU.AND P2, PT, |R13|, 1.469367938527859385e-39, PT ;  /* 0x001000000d00780b */ /* 0x000fe20003f4e200 */
[----:B------:R-:W-:Y:S01]  /*09e0*/  IMAD.MOV.U32 R28, RZ, RZ, 0x1ca00000 ;  /* 0x1ca00000ff1c7424 */ /* 0x000fe200078e00ff */
[C---:B------:R-:W-:Y:S01]  /*09f0*/  FSETP.GEU.AND P0, PT, |R17|.reuse, 1.469367938527859385e-39, PT ;  /* 0x001000001100780b */ /* 0x040fe20003f0e200 */
[----:B------:R-:W-:Y:S01]  /*0a00*/  IMAD.MOV.U32 R20, RZ, RZ, 0x1 ;  /* 0x00000001ff147424 */ /* 0x000fe200078e00ff */
[----:B------:R-:W-:Y:S01]  /*0a10*/  LOP3.LUT R14, R17, 0x800fffff, RZ, 0xc0, !PT ;  /* 0x800fffff110e7812 */ /* 0x000fe200078ec0ff */
[----:B------:R-:W-:Y:S01]  /*0a20*/  BSSY.RECONVERGENT B2, `(.L_x_48) ;  /* 0x0000052000027945 */ /* 0x000fe20003800200 */
[----:B------:R-:W-:Y:S02]  /*0a30*/  LOP3.LUT R27, R13, 0x7ff00000, RZ, 0xc0, !PT ;  /* 0x7ff000000d1b7812 */ /* 0x000fe400078ec0ff */
[----:B------:R-:W-:Y:S01]  /*0a40*/  LOP3.LUT R15, R14, 0x3ff00000, RZ, 0xfc, !PT ;  /* 0x3ff000000e0f7812 */ /* 0x000fe200078efcff */
[----:B------:R-:W-:Y:S01]  /*0a50*/  IMAD.MOV.U32 R14, RZ, RZ, R16 ;  /* 0x000000ffff0e7224 */ /* 0x000fe200078e0010 */
[----:B------:R-:W-:-:S03]  /*0a60*/  LOP3.LUT R29, R17, 0x7ff00000, RZ, 0xc0, !PT ;  /* 0x7ff00000111d7812 */ /* 0x000fc600078ec0ff */
[----:B------:R-:W-:Y:S01]  /*0a70*/  @!P2 LOP3.LUT R18, R17, 0x7ff00000, RZ, 0xc0, !PT ;  /* 0x7ff000001112a812 */ /* 0x000fe200078ec0ff */
[----:B------:R-:W-:Y:S01]  /*0a80*/  @!P2 IMAD.MOV.U32 R22, RZ, RZ, RZ ;  /* 0x000000ffff16a224 */ /* 0x000fe200078e00ff */
[----:B------:R-:W-:Y:S01]  /*0a90*/  @!P0 DMUL R14, R16, 8.98846567431157953865e+307 ;  /* 0x7fe00000100e8828 */ /* 0x000fe20000000000 */
[C---:B------:R-:W-:Y:S02]  /*0aa0*/  ISETP.GE.U32.AND P1, PT, R27.reuse, R29, PT ;  /* 0x0000001d1b00720c */ /* 0x040fe40003f26070 */
[----:B------:R-:W-:Y:S01]  /*0ab0*/  @!P2 ISETP.GE.U32.AND P3, PT, R27, R18, PT ;  /* 0x000000121b00a20c */ /* 0x000fe20003f66070 */
[----:B------:R-:W-:Y:S01]  /*0ac0*/  IMAD.MOV.U32 R18, RZ, RZ, R12 ;  /* 0x000000ffff127224 */ /* 0x000fe200078e000c */
[C---:B------:R-:W-:Y:S01]  /*0ad0*/  SEL R19, R28.reuse, 0x63400000, !P1 ;  /* 0x634000001c137807 */ /* 0x040fe20004800000 */
[----:B------:R-:W0:Y:S01]  /*0ae0*/  MUFU.RCP64H R21, R15 ;  /* 0x0000000f00157308 */ /* 0x000e220000001800 */
[----:B------:R-:W-:Y:S02]  /*0af0*/  @!P2 SEL R23, R28, 0x63400000, !P3 ;  /* 0x634000001c17a807 */ /* 0x000fe40005800000 */
[----:B------:R-:W-:-:S02]  /*0b00*/  LOP3.LUT R19, R19, 0x800fffff, R13, 0xf8, !PT ;  /* 0x800fffff13137812 */ /* 0x000fc400078ef80d */
[----:B------:R-:W-:Y:S02]  /*0b10*/  @!P2 LOP3.LUT R23, R23, 0x80000000, R13, 0xf8, !PT ;  /* 0x800000001717a812 */ /* 0x000fe400078ef80d */
[----:B------:R-:W-:Y:S02]  /*0b20*/  @!P0 LOP3.LUT R29, R15, 0x7ff00000, RZ, 0xc0, !PT ;  /* 0x7ff000000f1d8812 */ /* 0x000fe400078ec0ff */
[----:B------:R-:W-:-:S06]  /*0b30*/  @!P2 LOP3.LUT R23, R23, 0x100000, RZ, 0xfc, !PT ;  /* 0x001000001717a812 */ /* 0x000fcc00078efcff */
[----:B------:R-:W-:Y:S02]  /*0b40*/  @!P2 DFMA R18, R18, 2, -R22 ;  /* 0x400000001212a82b */ /* 0x000fe40000000816 */
[----:B0-----:R-:W-:-:S08]  /*0b50*/  DFMA R22, R20, -R14, 1 ;  /* 0x3ff000001416742b */ /* 0x001fd0000000080e */
[----:B------:R-:W-:-:S08]  /*0b60*/  DFMA R22, R22, R22, R22 ;  /* 0x000000161616722b */ /* 0x000fd00000000016 */
[----:B------:R-:W-:-:S08]  /*0b70*/  DFMA R22, R20, R22, R20 ;  /* 0x000000161416722b */ /* 0x000fd00000000014 */
[----:B------:R-:W-:-:S08]  /*0b80*/  DFMA R20, R22, -R14, 1 ;  /* 0x3ff000001614742b */ /* 0x000fd0000000080e */
[----:B------:R-:W-:-:S08]  /*0b90*/  DFMA R20, R22, R20, R22 ;  /* 0x000000141614722b */ /* 0x000fd00000000016 */
[----:B------:R-:W-:-:S08]  /*0ba0*/  DMUL R22, R20, R18 ;  /* 0x0000001214167228 */ /* 0x000fd00000000000 */
[----:B------:R-:W-:-:S08]  /*0bb0*/  DFMA R24, R22, -R14, R18 ;  /* 0x8000000e1618722b */ /* 0x000fd00000000012 */
[----:B------:R-:W-:Y:S01]  /*0bc0*/  DFMA R24, R20, R24, R22 ;  /* 0x000000181418722b */ /* 0x000fe20000000016 */
[----:B------:R-:W-:Y:S01]  /*0bd0*/  IMAD.MOV.U32 R22, RZ, RZ, R27 ;  /* 0x000000ffff167224 */ /* 0x000fe200078e001b */
[----:B------:R-:W-:-:S05]  /*0be0*/  @!P2 LOP3.LUT R22, R19, 0x7ff00000, RZ, 0xc0, !PT ;  /* 0x7ff000001316a812 */ /* 0x000fca00078ec0ff */
[----:B------:R-:W-:-:S05]  /*0bf0*/  VIADD R20, R22, 0xffffffff ;  /* 0xffffffff16147836 */ /* 0x000fca0000000000 */
[----:B------:R-:W-:Y:S01]  /*0c00*/  ISETP.GT.U32.AND P0, PT, R20, 0x7feffffe, PT ;  /* 0x7feffffe1400780c */ /* 0x000fe20003f04070 */
[----:B------:R-:W-:-:S05]  /*0c10*/  VIADD R20, R29, 0xffffffff ;  /* 0xffffffff1d147836 */ /* 0x000fca0000000000 */
[----:B------:R-:W-:-:S13]  /*0c20*/  ISETP.GT.U32.OR P0, PT, R20, 0x7feffffe, P0 ;  /* 0x7feffffe1400780c */ /* 0x000fda0000704470 */
[----:B------:R-:W-:Y:S05]  /*0c30*/  @P0 BRA `(.L_x_49) ;  /* 0x00000000006c0947 */ /* 0x000fea0003800000 */
[----:B------:R-:W-:-:S04]  /*0c40*/  LOP3.LUT R20, R17, 0x7ff00000, RZ, 0xc0, !PT ;  /* 0x7ff0000011147812 */ /* 0x000fc800078ec0ff */
[CC--:B------:R-:W-:Y:S02]  /*0c50*/  VIADDMNMX R12, R27.reuse, -R20.reuse, 0xb9600000, !PT ;  /* 0xb96000001b0c7446 */ /* 0x0c0fe40007800914 */
[----:B------:R-:W-:Y:S02]  /*0c60*/  ISETP.GE.U32.AND P0, PT, R27, R20, PT ;  /* 0x000000141b00720c */ /* 0x000fe40003f06070 */
[----:B------:R-:W-:Y:S02]  /*0c70*/  VIMNMX R12, PT, PT, R12, 0x46a00000, PT ;  /* 0x46a000000c0c7848 */ /* 0x000fe40003fe0100 */
[----:B------:R-:W-:-:S04]  /*0c80*/  SEL R13, R28, 0x63400000, !P0 ;  /* 0x634000001c0d7807 */ /* 0x000fc80004000000 */
[----:B------:R-:W-:Y:S01]  /*0c90*/  IADD3 R22, PT, PT, -R13, R12, RZ ;  /* 0x0000000c0d167210 */ /* 0x000fe20007ffe1ff */
[----:B------:R-:W-:-:S04]  /*0ca0*/  IMAD.MOV.U32 R12, RZ, RZ, RZ ;  /* 0x000000ffff0c7224 */ /* 0x000fc800078e00ff */
        /* <DEDUP_REMOVED lines=20> */
.L_x_49:
        /* <DEDUP_REMOVED lines=12> */
[----:B------:R-:W-:Y:S01]  /*0eb0*/  @!P0 IMAD.MOV.U32 R20, RZ, RZ, RZ ;  /* 0x000000ffff148224 */ /* 0x000fe200078e00ff */
[----:B------:R-:W-:-:S03]  /*0ec0*/  @P0 MOV R20, RZ ;  /* 0x000000ff00140202 */ /* 0x000fc60000000f00 */
[----:B------:R-:W-:Y:S01]  /*0ed0*/  @P0 IMAD.MOV.U32 R21, RZ, RZ, R12 ;  /* 0x000000ffff150224 */ /* 0x000fe200078e000c */
[----:B------:R-:W-:Y:S06]  /*0ee0*/  BRA `(.L_x_50) ;  /* 0x0000000000147947 */ /* 0x000fec0003800000 */
.L_x_52:
[----:B------:R-:W-:Y:S01]  /*0ef0*/  LOP3.LUT R21, R17, 0x80000, RZ, 0xfc, !PT ;  /* 0x0008000011157812 */ /* 0x000fe200078efcff */
[----:B------:R-:W-:Y:S01]  /*0f00*/  IMAD.MOV.U32 R20, RZ, RZ, R16 ;  /* 0x000000ffff147224 */ /* 0x000fe200078e0010 */
[----:B------:R-:W-:Y:S06]  /*0f10*/  BRA `(.L_x_50) ;  /* 0x0000000000087947 */ /* 0x000fec0003800000 */
.L_x_51:
[----:B------:R-:W-:Y:S01]  /*0f20*/  LOP3.LUT R21, R13, 0x80000, RZ, 0xfc, !PT ;  /* 0x000800000d157812 */ /* 0x000fe200078efcff */
[----:B------:R-:W-:-:S07]  /*0f30*/  IMAD.MOV.U32 R20, RZ, RZ, R12 ;  /* 0x000000ffff147224 */ /* 0x000fce00078e000c */
.L_x_50:
[----:B------:R-:W-:Y:S05]  /*0f40*/  BSYNC.RECONVERGENT B2 ;  /* 0x0000000000027941 */ /* 0x000fea0003800200 */
.L_x_48:
[----:B------:R-:W-:Y:S02]  /*0f50*/  IMAD.MOV.U32 R12, RZ, RZ, R0 ;  /* 0x000000ffff0c7224 */ /* 0x000fe400078e0000 */
[----:B------:R-:W-:Y:S02]  /*0f60*/  IMAD.MOV.U32 R13, RZ, RZ, 0x0 ;  /* 0x00000000ff0d7424 */ /* 0x000fe400078e00ff */
[----:B------:R-:W-:Y:S02]  /*0f70*/  IMAD.MOV.U32 R14, RZ, RZ, R20 ;  /* 0x000000ffff0e7224 */ /* 0x000fe400078e0014 */
[----:B------:R-:W-:Y:S01]  /*0f80*/  IMAD.MOV.U32 R15, RZ, RZ, R21 ;  /* 0x000000ffff0f7224 */ /* 0x000fe200078e0015 */
[----:B------:R-:W-:Y:S06]  /*0f90*/  RET.REL.NODEC R12 `(_Z8FDM2CUDAPdS_S_S_d) ;  /* 0xfffffff00c187950 */ /* 0x000fec0003c3ffff */
.L_x_53:
        /* <DEDUP_REMOVED lines=14> */
.L_x_64:


//--------------------- .text._Z7FDMCUDAPdS_d     --------------------------
	.section	.text._Z7FDMCUDAPdS_d,"ax",@progbits
	.align	128
        .global         _Z7FDMCUDAPdS_d
        .type           _Z7FDMCUDAPdS_d,@function
        .size           _Z7FDMCUDAPdS_d,(.L_x_66 - _Z7FDMCUDAPdS_d)
        .other          _Z7FDMCUDAPdS_d,@"STO_CUDA_ENTRY STV_DEFAULT"
_Z7FDMCUDAPdS_d:
.text._Z7FDMCUDAPdS_d:
[----:B------:R-:W-:Y:S01]  /*0000*/  LDC R1, c[0x0][0x37c] ;  /* 0x0000df00ff017b82 */ /* 0x000fe20000000800 */
[----:B------:R-:W0:Y:S07]  /*0010*/  S2R R0, SR_TID.Z ;  /* 0x0000000000007919 */ /* 0x000e2e0000002300 */
[----:B------:R-:W1:Y:S01]  /*0020*/  LDC R15, c[0x0][0x360] ;  /* 0x0000d800ff0f7b82 */ /* 0x000e620000000800 */
[----:B------:R-:W-:Y:S01]  /*0030*/  MOV R16, 0x250 ;  /* 0x0000025000107802 */ /* 0x000fe20000000f00 */
[----:B------:R-:W2:Y:S01]  /*0040*/  S2R R2, SR_TID.X ;  /* 0x0000000000027919 */ /* 0x000ea20000002100 */
[----:B------:R-:W3:Y:S05]  /*0050*/  S2R R6, SR_TID.Y ;  /* 0x0000000000067919 */ /* 0x000eea0000002200 */
[----:B------:R-:W4:Y:S08]  /*0060*/  LDC R4, c[0x0][0x364] ;  /* 0x0000d900ff047b82 */ /* 0x000f300000000800 */
[----:B------:R-:W0:Y:S08]  /*0070*/  S2UR UR4, SR_CTAID.Z ;  /* 0x00000000000479c3 */ /* 0x000e300000002700 */
[----:B------:R-:W0:Y:S08]  /*0080*/  LDC R3, c[0x0][0x368] ;  /* 0x0000da00ff037b82 */ /* 0x000e300000000800 */
[----:B------:R-:W-:Y:S01]  /*0090*/  S2UR UR5, SR_CTAID.Y ;  /* 0x00000000000579c3 */ /* 0x000fe20000002600 */
[----:B0-----:R-:W-:-:S07]  /*00a0*/  IMAD R10, R3, UR4, R0 ;  /* 0x00000004030a7c24 */ /* 0x001fce000f8e0200 */
[----:B------:R-:W2:Y:S01]  /*00b0*/  S2UR UR4, SR_CTAID.X ;  /* 0x00000000000479c3 */ /* 0x000ea20000002500 */
[C---:B------:R-:W-:Y:S02]  /*00c0*/  VIADD R9, R10.reuse, 0x1e ;  /* 0x0000001e0a097836 */ /* 0x040fe40000000000 */
[----:B------:R-:W-:Y:S02]  /*00d0*/  IMAD.IADD R11, R10, 0x1, R3 ;  /* 0x000000010a0b7824 */ /* 0x000fe400078e0203 */
[----:B------:R-:W-:-:S04]  /*00e0*/  IMAD.HI.U32 R8, R9, 0x8421085, RZ ;  /* 0x0842108509087827 */ /* 0x000fc800078e00ff */
[----:B------:R-:W-:-:S04]  /*00f0*/  IMAD.HI.U32 R12, R11, 0x8421085, RZ ;  /* 0x084210850b0c7827 */ /* 0x000fc800078e00ff */
[----:B------:R-:W-:Y:S02]  /*0100*/  IMAD.IADD R5, R9, 0x1, -R8 ;  /* 0x0000000109057824 */ /* 0x000fe400078e0a08 */
[----:B------:R-:W-:-:S03]  /*0110*/  IMAD.IADD R7, R11, 0x1, -R12 ;  /* 0x000000010b077824 */ /* 0x000fc600078e0a0c */
[----:B------:R-:W-:Y:S01]  /*0120*/  LEA.HI R8, R5, R8, RZ, 0x1f ;  /* 0x0000000805087211 */ /* 0x000fe200078ff8ff */
[----:B-1----:R-:W-:Y:S01]  /*0130*/  VIADD R5, R15, 0xfffffffe ;  /* 0xfffffffe0f057836 */ /* 0x002fe20000000000 */
[----:B------:R-:W-:Y:S01]  /*0140*/  LEA.HI R13, R7, R12, RZ, 0x1f ;  /* 0x0000000c070d7211 */ /* 0x000fe200078ff8ff */
[----:B----4-:R-:W-:Y:S01]  /*0150*/  VIADD R7, R4, 0xfffffffe ;  /* 0xfffffffe04077836 */ /* 0x010fe20000000000 */
[----:B------:R-:W-:Y:S01]  /*0160*/  SHF.R.U32.HI R12, RZ, 0x4, R8 ;  /* 0x00000004ff0c7819 */ /* 0x000fe20000011608 */
[----:B--2---:R-:W-:Y:S01]  /*0170*/  IMAD R5, R5, UR4, R2 ;  /* 0x0000000405057c24 */ /* 0x004fe2000f8e0202 */
[----:B------:R-:W-:Y:S01]  /*0180*/  SHF.R.U32.HI R14, RZ, 0x4, R13 ;  /* 0x00000004ff0e7819 */ /* 0x000fe2000001160d */
[----:B---3--:R-:W-:Y:S02]  /*0190*/  IMAD R8, R7, UR5, R6 ;  /* 0x0000000507087c24 */ /* 0x008fe4000f8e0206 */
[----:B------:R-:W-:Y:S02]  /*01a0*/  IMAD R7, R10, 0x400, R5 ;  /* 0x000004000a077824 */ /* 0x000fe400078e0205 */
[----:B------:R-:W-:Y:S01]  /*01b0*/  IMAD R12, R12, -0x1f, R9 ;  /* 0xffffffe10c0c7824 */ /* 0x000fe200078e0209 */
[C---:B------:R-:W-:Y:S01]  /*01c0*/  LEA R9, R8.reuse, R5, 0x5 ;  /* 0x0000000508097211 */ /* 0x040fe200078e28ff */
[----:B------:R-:W-:-:S02]  /*01d0*/  IMAD R5, R8, 0x20, R7 ;  /* 0x0000002008057824 */ /* 0x000fc400078e0207 */
[----:B------:R-:W-:Y:S02]  /*01e0*/  IMAD R14, R14, -0x1f, R11 ;  /* 0xffffffe10e0e7824 */ /* 0x000fe400078e020b */
[----:B------:R-:W-:Y:S01]  /*01f0*/  VIADD R7, R15, 0xffffffff ;  /* 0xffffffff0f077836 */ /* 0x000fe20000000000 */
[----:B------:R-:W-:Y:S01]  /*0200*/  LOP3.LUT R15, R2, 0xffff, RZ, 0xc0, !PT ;  /* 0x0000ffff020f7812 */ /* 0x000fe200078ec0ff */
[--C-:B------:R-:W-:Y:S02]  /*0210*/  IMAD R8, R12, 0x400, R9.reuse ;  /* 0x000004000c087824 */ /* 0x100fe400078e0209 */
[----:B------:R-:W-:Y:S01]  /*0220*/  IMAD R9, R14, 0x400, R9 ;  /* 0x000004000e097824 */ /* 0x000fe200078e0209 */
[----:B------:R-:W-:-:S07]  /*0230*/  LOP3.LUT R14, R7, 0xffff, RZ, 0xc0, !PT ;  /* 0x0000ffff070e7812 */ /* 0x000fce00078ec0ff */
[----:B------:R-:W-:Y:S05]  /*0240*/  CALL.REL.NOINC `($__internal_5_$__cuda_sm20_rem_u16) ;  /* 0x0000000800607944 */ /* 0x000fea0003c00000 */
[----:B------:R-:W-:Y:S01]  /*0250*/  VIADD R4, R4, 0xffffffff ;  /* 0xffffffff04047836 */ /* 0x000fe20000000000 */
[----:B------:R-:W-:Y:S01]  /*0260*/  LOP3.LUT R15, R6, 0xffff, RZ, 0xc0, !PT ;  /* 0x0000ffff060f7812 */ /* 0x000fe200078ec0ff */
[----:B------:R-:W-:Y:S01]  /*0270*/  IMAD.MOV.U32 R7, RZ, RZ, R14 ;  /* 0x000000ffff077224 */ /* 0x000fe200078e000e */
[----:B------:R-:W-:Y:S01]  /*0280*/  MOV R16, 0x2c0 ;  /* 0x000002c000107802 */ /* 0x000fe20000000f00 */
[----:B------:R-:W0:Y:S01]  /*0290*/  LDCU.64 UR6, c[0x0][0x358] ;  /* 0x00006b00ff0677ac */ /* 0x000e220008000a00 */
[----:B------:R-:W-:-:S07]  /*02a0*/  LOP3.LUT R14, R4, 0xffff, RZ, 0xc0, !PT ;  /* 0x0000ffff040e7812 */ /* 0x000fce00078ec0ff */
[----:B0-----:R-:W-:Y:S05]  /*02b0*/  CALL.REL.NOINC `($__internal_5_$__cuda_sm20_rem_u16) ;  /* 0x0000000800447944 */ /* 0x001fea0003c00000 */
[----:B------:R-:W-:Y:S01]  /*02c0*/  PRMT R12, R14, 0x9910, RZ ;  /* 0x000099100e0c7816 */ /* 0x000fe200000000ff */
[----:B------:R-:W0:Y:S01]  /*02d0*/  LDC.64 R10, c[0x0][0x388] ;  /* 0x0000e200ff0a7b82 */ /* 0x000e220000000a00 */
[----:B------:R-:W-:Y:S02]  /*02e0*/  PRMT R4, R7, 0x9910, RZ ;  /* 0x0000991007047816 */ /* 0x000fe400000000ff */
[----:B------:R-:W-:-:S04]  /*02f0*/  ISETP.NE.AND P0, PT, R12, RZ, PT ;  /* 0x000000ff0c00720c */ /* 0x000fc80003f05270 */
[----:B------:R-:W-:-:S04]  /*0300*/  ISETP.EQ.OR P0, PT, R4, RZ, !P0 ;  /* 0x000000ff0400720c */ /* 0x000fc80004702670 */
[----:B------:R-:W-:Y:S01]  /*0310*/  ISETP.NE.OR P0, PT, R0, RZ, P0 ;  /* 0x000000ff0000720c */ /* 0x000fe20000705670 */
[----:B0-----:R-:W-:-:S12]  /*0320*/  IMAD.WIDE R4, R5, 0x8, R10 ;  /* 0x0000000805047825 */ /* 0x001fd800078e020a */
[----:B------:R-:W-:-:S04]  /*0330*/  @!P0 IMAD.WIDE R16, R8, 0x8, R10 ;  /* 0x0000000808108825 */ /* 0x000fc800078e020a */
[----:B------:R-:W-:Y:S02]  /*0340*/  @!P0 IMAD.WIDE R12, R9, 0x8, R10 ;  /* 0x00000008090c8825 */ /* 0x000fe400078e020a */
[----:B------:R-:W2:Y:S04]  /*0350*/  LDG.E.64 R8, desc[UR6][R4.64] ;  /* 0x0000000604087981 */ /* 0x000ea8000c1e1b00 */
[----:B------:R-:W3:Y:S04]  /*0360*/  @!P0 LDG.E.64 R10, desc[UR6][R16.64] ;  /* 0x00000006100a8981 */ /* 0x000ee8000c1e1b00 */
[----:B------:R-:W4:Y:S01]  /*0370*/  @!P0 LDG.E.64 R12, desc[UR6][R12.64] ;  /* 0x000000060c0c8981 */ /* 0x000f22000c1e1b00 */
[----:B------:R-:W0:Y:S01]  /*0380*/  S2UR UR5, SR_CgaCtaId ;  /* 0x00000000000579c3 */ /* 0x000e220000008800 */
[----:B------:R-:W-:Y:S01]  /*0390*/  UMOV UR4, 0x400 ;  /* 0x0000040000047882 */ /* 0x000fe20000000000 */
[----:B------:R-:W-:-:S02]  /*03a0*/  LOP3.LUT R7, R7, 0xffff, RZ, 0xc0, !PT ;  /* 0x0000ffff07077812 */ /* 0x000fc400078ec0ff */
[----:B------:R-:W-:-:S05]  /*03b0*/  LOP3.LUT R14, R14, 0xffff, RZ, 0xc0, !PT ;  /* 0x0000ffff0e0e7812 */ /* 0x000fca00078ec0ff */
[----:B------:R-:W-:-:S05]  /*03c0*/  IMAD R14, R7, R14, RZ ;  /* 0x0000000e070e7224 */ /* 0x000fca00078e02ff */
[----:B------:R-:W-:Y:S01]  /*03d0*/  ISETP.NE.AND P1, PT, R14, RZ, PT ;  /* 0x000000ff0e00720c */ /* 0x000fe20003f25270 */
[----:B0-----:R-:W-:-:S06]  /*03e0*/  ULEA UR4, UR5, UR4, 0x18 ;  /* 0x0000000405047291 */ /* 0x001fcc000f8ec0ff */
[----:B------:R-:W-:Y:S02]  /*03f0*/  LEA R7, R0, UR4, 0x9 ;  /* 0x0000000400077c11 */ /* 0x000fe4000f8e48ff */
[C---:B------:R-:W-:Y:S02]  /*0400*/  @!P0 LEA R15, R6.reuse, UR4, 0x6 ;  /* 0x00000004060f8c11 */ /* 0x040fe4000f8e30ff */
[----:B------:R-:W-:-:S03]  /*0410*/  LEA R7, R6, R7, 0x6 ;  /* 0x0000000706077211 */ /* 0x000fc600078e30ff */
[C---:B------:R-:W-:Y:S02]  /*0420*/  @!P0 IMAD R0, R2.reuse, 0x8, R15 ;  /* 0x0000000802008824 */ /* 0x040fe400078e020f */
[----:B------:R-:W-:Y:S02]  /*0430*/  IMAD R25, R2, 0x8, R7 ;  /* 0x0000000802197824 */ /* 0x000fe400078e0207 */
[----:B------:R-:W-:-:S03]  /*0440*/  @!P0 IMAD R27, R3, 0x200, R0 ;  /* 0x00000200031b8824 */ /* 0x000fc600078e0200 */
[----:B--2---:R0:W-:Y:S04]  /*0450*/  STS.64 [R25+0x200], R8 ;  /* 0x0002000819007388 */ /* 0x0041e80000000a00 */
[----:B---3--:R0:W-:Y:S04]  /*0460*/  @!P0 STS.64 [R0], R10 ;  /* 0x0000000a00008388 */ /* 0x0081e80000000a00 */
[----:B----4-:R0:W-:Y:S01]  /*0470*/  @!P0 STS.64 [R27+0x200], R12 ;  /* 0x0002000c1b008388 */ /* 0x0101e20000000a00 */
[----:B------:R-:W-:Y:S06]  /*0480*/  BAR.SYNC.DEFER_BLOCKING 0x0 ;  /* 0x0000000000007b1d */ /* 0x000fec0000010000 */
[----:B------:R0:W1:Y:S04]  /*0490*/  LDS.64 R2, [R25+0x200] ;  /* 0x0002000019027984 */ /* 0x0000680000000a00 */
[----:B------:R0:W2:Y:S04]  /*04a0*/  @P1 LDS.64 R6, [R25+0x400] ;  /* 0x0004000019061984 */ /* 0x0000a80000000a00 */
[----:B------:R0:W3:Y:S04]  /*04b0*/  @P1 LDS.64 R14, [R25] ;  /* 0x00000000190e1984 */ /* 0x0000e80000000a00 */
[----:B------:R0:W4:Y:S04]  /*04c0*/  @P1 LDS.64 R16, [R25+0x240] ;  /* 0x0002400019101984 */ /* 0x0001280000000a00 */
[----:B------:R0:W0:Y:S04]  /*04d0*/  @P1 LDS.64 R18, [R25+0x1c0] ;  /* 0x0001c00019121984 */ /* 0x0000280000000a00 */
[----:B------:R0:W0:Y:S04]  /*04e0*/  @P1 LDS.64 R20, [R25+0x208] ;  /* 0x0002080019141984 */ /* 0x0000280000000a00 */
[----:B------:R0:W0:Y:S01]  /*04f0*/  @P1 LDS.64 R22, [R25+0x1f8] ;  /* 0x0001f80019161984 */ /* 0x0000220000000a00 */
[----:B------:R-:W-:Y:S06]  /*0500*/  BAR.SYNC.DEFER_BLOCKING 0x0 ;  /* 0x0000000000007b1d */ /* 0x000fec0000010000 */
[----:B------:R-:W-:Y:S05]  /*0510*/  @!P1 EXIT ;  /* 0x000000000000994d */ /* 0x000fea0003800000 */
[----:B--2---:R-:W2:Y:S01]  /*0520*/  MUFU.RCP64H R7, 6 ;  /* 0x4018000000077908 */ /* 0x004ea20000001800 */
[----:B-1----:R-:W1:Y:S01]  /*0530*/  LDS.64 R2, [R25] ;  /* 0x0000000019027984 */ /* 0x002e620000000a00 */
[----:B0-----:R-:W-:Y:S01]  /*0540*/  IMAD.MOV.U32 R10, RZ, RZ, 0x0 ;  /* 0x00000000ff0a7424 */ /* 0x001fe200078e00ff */
[----:B------:R-:W-:Y:S01]  /*0550*/  UMOV UR4, 0x44c36000 ;  /* 0x44c3600000047882 */ /* 0x000fe20000000000 */
[----:B------:R-:W-:Y:S01]  /*0560*/  IMAD.MOV.U32 R11, RZ, RZ, 0x40180000 ;  /* 0x40180000ff0b7424 */ /* 0x000fe200078e00ff */
[----:B------:R-:W-:Y:S01]  /*0570*/  UMOV UR5, 0x42f16d05 ;  /* 0x42f16d0500057882 */ /* 0x000fe20000000000 */
[----:B------:R-:W-:Y:S01]  /*0580*/  IMAD.MOV.U32 R6, RZ, RZ, 0x1 ;  /* 0x00000001ff067424 */ /* 0x000fe200078e00ff */
[----:B------:R-:W-:Y:S05]  /*0590*/  BSSY.RECONVERGENT B0, `(.L_x_54) ;  /* 0x0000012000007945 */ /* 0x000fea0003800200 */
[----:B--2---:R-:W-:-:S08]  /*05a0*/  DFMA R8, R6, -R10, 1 ;  /* 0x3ff000000608742b */ /* 0x004fd0000000080a */
[----:B------:R-:W-:-:S08]  /*05b0*/  DFMA R8, R8, R8, R8 ;  /* 0x000000080808722b */ /* 0x000fd00000000008 */
[----:B------:R-:W-:-:S08]  /*05c0*/  DFMA R8, R6, R8, R6 ;  /* 0x000000080608722b */ /* 0x000fd00000000006 */
[----:B------:R-:W-:Y:S02]  /*05d0*/  DFMA R10, R8, -R10, 1 ;  /* 0x3ff00000080a742b */ /* 0x000fe4000000080a */
[----:B-1----:R-:W-:-:S06]  /*05e0*/  DADD R6, R2, -UR4 ;  /* 0x8000000402067e29 */ /* 0x002fcc0008000000 */
[----:B------:R-:W-:-:S04]  /*05f0*/  DFMA R10, R8, R10, R8 ;  /* 0x0000000a080a722b */ /* 0x000fc80000000008 */
[----:B------:R-:W-:-:S04]  /*0600*/  FSETP.GEU.AND P1, PT, |R7|, 6.5827683646048100446e-37, PT ;  /* 0x036000000700780b */ /* 0x000fc80003f2e200 */
[----:B------:R-:W-:-:S08]  /*0610*/  DMUL R2, R6, R10 ;  /* 0x0000000a06027228 */ /* 0x000fd00000000000 */
[----:B------:R-:W-:-:S08]  /*0620*/  DFMA R8, R2, -6, R6 ;  /* 0xc01800000208782b */ /* 0x000fd00000000006 */
[----:B------:R-:W-:-:S10]  /*0630*/  DFMA R2, R10, R8, R2 ;  /* 0x000000080a02722b */ /* 0x000fd40000000002 */
[----:B------:R-:W-:-:S05]  /*0640*/  FFMA R0, RZ, 2.375, R3 ;  /* 0x40180000ff007823 */ /* 0x000fca0000000003 */
[----:B------:R-:W-:-:S13]  /*0650*/  FSETP.GT.AND P0, PT, |R0|, 1.469367938527859385e-39, PT ;  /* 0x001000000000780b */ /* 0x000fda0003f04200 */
[----:B------:R-:W-:Y:S05]  /*0660*/  @P0 BRA P1, `(.L_x_55) ;  /* 0x0000000000100947 */ /* 0x000fea0000800000 */
[----:B------:R-:W-:-:S07]  /*0670*/  MOV R0, 0x690 ;  /* 0x0000069000007802 */ /* 0x000fce0000000f00 */
[----:B---34-:R-:W-:Y:S05]  /*0680*/  CALL.REL.NOINC `($__internal_4_$__cuda_sm20_div_rn_f64_full) ;  /* 0x0000000000147944 */ /* 0x018fea0003c00000 */
[----:B------:R-:W-:Y:S01]  /*0690*/  MOV R2, R10 ;  /* 0x0000000a00027202 */ /* 0x000fe20000000f00 */
[----:B------:R-:W-:-:S07]  /*06a0*/  IMAD.MOV.U32 R3, RZ, RZ, R11 ;  /* 0x000000ffff037224 */ /* 0x000fce00078e000b */
.L_x_55:
[----:B------:R-:W-:Y:S05]  /*06b0*/  BSYNC.RECONVERGENT B0 ;  /* 0x0000000000007941 */ /* 0x000fea0003800200 */
.L_x_54:
[----:B------:R-:W-:Y:S01]  /*06c0*/  STG.E.64 desc[UR6][R4.64], R2 ;  /* 0x0000000204007986 */ /* 0x000fe2000c101b06 */
[----:B------:R-:W-:Y:S05]  /*06d0*/  EXIT ;  /* 0x000000000000794d */ /* 0x000fea0003800000 */
        .weak           $__internal_4_$__cuda_sm20_div_rn_f64_full
        .type           $__internal_4_$__cuda_sm20_div_rn_f64_full,@function
        .size           $__internal_4_$__cuda_sm20_div_rn_f64_full,($__internal_5_$__cuda_sm20_rem_u16 - $__internal_4_$__cuda_sm20_div_rn_f64_full)
$__internal_4_$__cuda_sm20_div_rn_f64_full:
[----:B------:R-:W-:Y:S01]  /*06e0*/  IMAD.MOV.U32 R3, RZ, RZ, 0x3ff80000 ;  /* 0x3ff80000ff037424 */ /* 0x000fe200078e00ff */
[----:B------:R-:W-:Y:S01]  /*06f0*/  FSETP.GEU.AND P1, PT, |R7|, 1.469367938527859385e-39, PT ;  /* 0x001000000700780b */ /* 0x000fe20003f2e200 */
[----:B------:R-:W-:Y:S01]  /*0700*/  IMAD.MOV.U32 R2, RZ, RZ, 0x0 ;  /* 0x00000000ff027424 */ /* 0x000fe200078e00ff */
[----:B------:R-:W-:Y:S01]  /*0710*/  BSSY.RECONVERGENT B1, `(.L_x_56) ;  /* 0x0000048000017945 */ /* 0x000fe20003800200 */
[----:B------:R-:W0:Y:S01]  /*0720*/  MUFU.RCP64H R9, R3 ;  /* 0x0000000300097308 */ /* 0x000e220000001800 */
[----:B------:R-:W-:Y:S02]  /*0730*/  IMAD.MOV.U32 R8, RZ, RZ, 0x1 ;  /* 0x00000001ff087424 */ /* 0x000fe400078e00ff */
[----:B------:R-:W-:-:S04]  /*0740*/  IMAD.MOV.U32 R19, RZ, RZ, 0x40100000 ;  /* 0x40100000ff137424 */ /* 0x000fc800078e00ff */
[----:B------:R-:W-:Y:S01]  /*0750*/  VIADD R21, R19, 0xffffffff ;  /* 0xffffffff13157836 */ /* 0x000fe20000000000 */
[----:B0-----:R-:W-:-:S08]  /*0760*/  DFMA R10, R8, -R2, 1 ;  /* 0x3ff00000080a742b */ /* 0x001fd00000000802 */
[----:B------:R-:W-:Y:S01]  /*0770*/  DFMA R12, R10, R10, R10 ;  /* 0x0000000a0a0c722b */ /* 0x000fe2000000000a */
[----:B------:R-:W-:Y:S01]  /*0780*/  LOP3.LUT R10, R7, 0x7ff00000, RZ, 0xc0, !PT ;  /* 0x7ff00000070a7812 */ /* 0x000fe200078ec0ff */
[----:B------:R-:W-:-:S03]  /*0790*/  IMAD.MOV.U32 R11, RZ, RZ, 0x1ca00000 ;  /* 0x1ca00000ff0b7424 */ /* 0x000fc600078e00ff */
[----:B------:R-:W-:Y:S01]  /*07a0*/  ISETP.GE.U32.AND P0, PT, R10, 0x40100000, PT ;  /* 0x401000000a00780c */ /* 0x000fe20003f06070 */
[----:B------:R-:W-:Y:S02]  /*07b0*/  IMAD.MOV.U32 R18, RZ, RZ, R10 ;  /* 0x000000ffff127224 */ /* 0x000fe400078e000a */
[----:B------:R-:W-:Y:S01]  /*07c0*/  DFMA R14, R8, R12, R8 ;  /* 0x0000000c080e722b */ /* 0x000fe20000000008 */
[----:B------:R-:W-:Y:S01]  /*07d0*/  SEL R11, R11, 0x63400000, !P0 ;  /* 0x634000000b0b7807 */ /* 0x000fe20004000000 */
[----:B------:R-:W-:-:S03]  /*07e0*/  IMAD.MOV.U32 R8, RZ, RZ, R6 ;  /* 0x000000ffff087224 */ /* 0x000fc600078e0006 */
[C-C-:B------:R-:W-:Y:S02]  /*07f0*/  @!P1 LOP3.LUT R12, R11.reuse, 0x80000000, R7.reuse, 0xf8, !PT ;  /* 0x800000000b0c9812 */ /* 0x140fe400078ef807 */
[----:B------:R-:W-:Y:S01]  /*0800*/  LOP3.LUT R9, R11, 0x800fffff, R7, 0xf8, !PT ;  /* 0x800fffff0b097812 */ /* 0x000fe200078ef807 */
[----:B------:R-:W-:Y:S01]  /*0810*/  DFMA R16, R14, -R2, 1 ;  /* 0x3ff000000e10742b */ /* 0x000fe20000000802 */
[----:B------:R-:W-:Y:S02]  /*0820*/  @!P1 LOP3.LUT R13, R12, 0x100000, RZ, 0xfc, !PT ;  /* 0x001000000c0d9812 */ /* 0x000fe400078efcff */
[----:B------:R-:W-:-:S05]  /*0830*/  @!P1 MOV R12, RZ ;  /* 0x000000ff000c9202 */ /* 0x000fca0000000f00 */
[----:B------:R-:W-:Y:S02]  /*0840*/  DFMA R16, R14, R16, R14 ;  /* 0x000000100e10722b */ /* 0x000fe4000000000e */
[----:B------:R-:W-:-:S08]  /*0850*/  @!P1 DFMA R8, R8, 2, -R12 ;  /* 0x400000000808982b */ /* 0x000fd0000000080c */
[----:B------:R-:W-:Y:S02]  /*0860*/  DMUL R12, R16, R8 ;  /* 0x00000008100c7228 */ /* 0x000fe40000000000 */
[----:B------:R-:W-:-:S05]  /*0870*/  @!P1 LOP3.LUT R18, R9, 0x7ff00000, RZ, 0xc0, !PT ;  /* 0x7ff0000009129812 */ /* 0x000fca00078ec0ff */
[----:B------:R-:W-:Y:S01]  /*0880*/  VIADD R20, R18, 0xffffffff ;  /* 0xffffffff12147836 */ /* 0x000fe20000000000 */
[----:B------:R-:W-:-:S04]  /*0890*/  DFMA R14, R12, -R2, R8 ;  /* 0x800000020c0e722b */ /* 0x000fc80000000008 */
[----:B------:R-:W-:-:S04]  /*08a0*/  ISETP.GT.U32.AND P0, PT, R20, 0x7feffffe, PT ;  /* 0x7feffffe1400780c */ /* 0x000fc80003f04070 */
[----:B------:R-:W-:Y:S01]  /*08b0*/  ISETP.GT.U32.OR P0, PT, R21, 0x7feffffe, P0 ;  /* 0x7feffffe1500780c */ /* 0x000fe20000704470 */
[----:B------:R-:W-:-:S12]  /*08c0*/  DFMA R12, R16, R14, R12 ;  /* 0x0000000e100c722b */ /* 0x000fd8000000000c */
[----:B------:R-:W-:Y:S05]  /*08d0*/  @P0 BRA `(.L_x_57) ;  /* 0x0000000000680947 */ /* 0x000fea0003800000 */
[----:B------:R-:W-:Y:S02]  /*08e0*/  IMAD.MOV.U32 R7, RZ, RZ, 0x40100000 ;  /* 0x40100000ff077424 */ /* 0x000fe400078e00ff */
[----:B------:R-:W-:-:S03]  /*08f0*/  IMAD.MOV.U32 R6, RZ, RZ, RZ ;  /* 0x000000ffff067224 */ /* 0x000fc600078e00ff */
[----:B------:R-:W-:-:S04]  /*0900*/  VIADDMNMX R10, R10, -R7, 0xb9600000, !PT ;  /* 0xb96000000a0a7446 */ /* 0x000fc80007800907 */
[----:B------:R-:W-:-:S05]  /*0910*/  VIMNMX R10, PT, PT, R10, 0x46a00000, PT ;  /* 0x46a000000a0a7848 */ /* 0x000fca0003fe0100 */
[----:B------:R-:W-:-:S05]  /*0920*/  IMAD.IADD R14, R10, 0x1, -R11 ;  /* 0x000000010a0e7824 */ /* 0x000fca00078e0a0b */
[----:B------:R-:W-:-:S06]  /*0930*/  IADD3 R7, PT, PT, R14, 0x7fe00000, RZ ;  /* 0x7fe000000e077810 */ /* 0x000fcc0007ffe0ff */
[----:B------:R-:W-:-:S10]  /*0940*/  DMUL R10, R12, R6 ;  /* 0x000000060c0a7228 */ /* 0x000fd40000000000 */
[----:B------:R-:W-:-:S13]  /*0950*/  FSETP.GTU.AND P0, PT, |R11|, 1.469367938527859385e-39, PT ;  /* 0x001000000b00780b */ /* 0x000fda0003f0c200 */
[----:B------:R-:W-:Y:S05]  /*0960*/  @P0 BRA `(.L_x_58) ;  /* 0x0000000000880947 */ /* 0x000fea0003800000 */
[----:B------:R-:W-:Y:S01]  /*0970*/  DFMA R2, R12, -R2, R8 ;  /* 0x800000020c02722b */ /* 0x000fe20000000008 */
[----:B------:R-:W-:-:S09]  /*0980*/  IMAD.MOV.U32 R6, RZ, RZ, RZ ;  /* 0x000000ffff067224 */ /* 0x000fd200078e00ff */
[C---:B------:R-:W-:Y:S02]  /*0990*/  FSETP.NEU.AND P0, PT, R3.reuse, RZ, PT ;  /* 0x000000ff0300720b */ /* 0x040fe40003f0d000 */
[----:B------:R-:W-:-:S04]  /*09a0*/  LOP3.LUT R2, R3, 0x40180000, RZ, 0x3c, !PT ;  /* 0x4018000003027812 */ /* 0x000fc800078e3cff */
[----:B------:R-:W-:-:S04]  /*09b0*/  LOP3.LUT R9, R2, 0x80000000, RZ, 0xc0, !PT ;  /* 0x8000000002097812 */ /* 0x000fc800078ec0ff */
[----:B------:R-:W-:-:S03]  /*09c0*/  LOP3.LUT R7, R9, R7, RZ, 0xfc, !PT ;  /* 0x0000000709077212 */ /* 0x000fc600078efcff */
        /* <DEDUP_REMOVED lines=11> */
.L_x_57:
[----:B------:R-:W-:-:S14]  /*0a80*/  DSETP.NAN.AND P0, PT, R6, R6, PT ;  /* 0x000000060600722a */ /* 0x000fdc0003f08000 */
[----:B------:R-:W-:Y:S05]  /*0a90*/  @P0 BRA `(.L_x_59) ;  /* 0x0000000000340947 */ /* 0x000fea0003800000 */
[----:B------:R-:W-:Y:S01]  /*0aa0*/  ISETP.NE.AND P0, PT, R18, R19, PT ;  /* 0x000000131200720c */ /* 0x000fe20003f05270 */
[----:B------:R-:W-:Y:S02]  /*0ab0*/  IMAD.MOV.U32 R10, RZ, RZ, 0x0 ;  /* 0x00000000ff0a7424 */ /* 0x000fe400078e00ff */
[----:B------:R-:W-:-:S10]  /*0ac0*/  IMAD.MOV.U32 R11, RZ, RZ, -0x80000 ;  /* 0xfff80000ff0b7424 */ /* 0x000fd400078e00ff */
[----:B------:R-:W-:Y:S05]  /*0ad0*/  @!P0 BRA `(.L_x_58) ;  /* 0x00000000002c8947 */ /* 0x000fea0003800000 */
[----:B------:R-:W-:Y:S02]  /*0ae0*/  ISETP.NE.AND P0, PT, R18, 0x7ff00000, PT ;  /* 0x7ff000001200780c */ /* 0x000fe40003f05270 */
[----:B------:R-:W-:Y:S02]  /*0af0*/  LOP3.LUT R6, R7, 0x40180000, RZ, 0x3c, !PT ;  /* 0x4018000007067812 */ /* 0x000fe400078e3cff */
[----:B------:R-:W-:Y:S02]  /*0b00*/  ISETP.EQ.OR P0, PT, R19, RZ, !P0 ;  /* 0x000000ff1300720c */ /* 0x000fe40004702670 */
[----:B------:R-:W-:-:S11]  /*0b10*/  LOP3.LUT R11, R6, 0x80000000, RZ, 0xc0, !PT ;  /* 0x80000000060b7812 */ /* 0x000fd600078ec0ff */
[----:B------:R-:W-:Y:S02]  /*0b20*/  @P0 LOP3.LUT R2, R11, 0x7ff00000, RZ, 0xfc, !PT ;  /* 0x7ff000000b020812 */ /* 0x000fe400078efcff */
[----:B------:R-:W-:Y:S01]  /*0b30*/  @!P0 MOV R10, RZ ;  /* 0x000000ff000a8202 */ /* 0x000fe20000000f00 */
[----:B------:R-:W-:Y:S02]  /*0b40*/  @P0 IMAD.MOV.U32 R10, RZ, RZ, RZ ;  /* 0x000000ffff0a0224 */ /* 0x000fe400078e00ff */
[----:B------:R-:W-:Y:S01]  /*0b50*/  @P0 IMAD.MOV.U32 R11, RZ, RZ, R2 ;  /* 0x000000ffff0b0224 */ /* 0x000fe200078e0002 */
[----:B------:R-:W-:Y:S06]  /*0b60*/  BRA `(.L_x_58) ;  /* 0x0000000000087947 */ /* 0x000fec0003800000 */
.L_x_59:
[----:B------:R-:W-:Y:S01]  /*0b70*/  LOP3.LUT R11, R7, 0x80000, RZ, 0xfc, !PT ;  /* 0x00080000070b7812 */ /* 0x000fe200078efcff */
[----:B------:R-:W-:-:S07]  /*0b80*/  IMAD.MOV.U32 R10, RZ, RZ, R6 ;  /* 0x000000ffff0a7224 */ /* 0x000fce00078e0006 */
.L_x_58:
[----:B------:R-:W-:Y:S05]  /*0b90*/  BSYNC.RECONVERGENT B1 ;  /* 0x0000000000017941 */ /* 0x000fea0003800200 */
.L_x_56:
[----:B------:R-:W-:Y:S02]  /*0ba0*/  IMAD.MOV.U32 R2, RZ, RZ, R0 ;  /* 0x000000ffff027224 */ /* 0x000fe400078e0000 */
[----:B------:R-:W-:-:S04]  /*0bb0*/  IMAD.MOV.U32 R3, RZ, RZ, 0x0 ;  /* 0x00000000ff037424 */ /* 0x000fc800078e00ff */
[----:B------:R-:W-:Y:S05]  /*0bc0*/  RET.REL.NODEC R2 `(_Z7FDMCUDAPdS_d) ;  /* 0xfffffff4020c7950 */ /* 0x000fea0003c3ffff */
        .weak           $__internal_5_$__cuda_sm20_rem_u16
        .type           $__internal_5_$__cuda_sm20_rem_u16,@function
        .size           $__internal_5_$__cuda_sm20_rem_u16,(.L_x_66 - $__internal_5_$__cuda_sm20_rem_u16)
$__internal_5_$__cuda_sm20_rem_u16:
[----:B------:R-:W0:Y:S01]  /*0bd0*/  I2F.U16 R10, R14 ;  /* 0x0000000e000a7306 */ /* 0x000e220000101000 */
[----:B------:R-:W-:Y:S01]  /*0be0*/  IMAD.MOV.U32 R11, RZ, RZ, 0x4b800000 ;  /* 0x4b800000ff0b7424 */ /* 0x000fe200078e00ff */
[C---:B0-----:R-:W-:Y:S02]  /*0bf0*/  FSETP.GEU.AND P1, PT, |R10|.reuse, 1.175494350822287508e-38, PT ;  /* 0x008000000a00780b */ /* 0x041fe40003f2e200 */
[----:B------:R-:W-:Y:S02]  /*0c00*/  FSETP.GT.AND P0, PT, |R10|, 8.50705917302346158658e+37, PT ;  /* 0x7e8000000a00780b */ /* 0x000fe40003f04200 */
[----:B------:R-:W-:-:S04]  /*0c10*/  FSEL R11, R11, 1, !P1 ;  /* 0x3f8000000b0b7808 */ /* 0x000fc80004800000 */
[----:B------:R-:W-:Y:S02]  /*0c20*/  FSEL R11, R11, 0.25, !P0 ;  /* 0x3e8000000b0b7808 */ /* 0x000fe40004000000 */
[----:B------:R-:W-:-:S03]  /*0c30*/  ISETP.NE.U32.AND P0, PT, R14, RZ, PT ;  /* 0x000000ff0e00720c */ /* 0x000fc60003f05070 */
[----:B------:R-:W-:Y:S02]  /*0c40*/  FMUL R12, R10, R11 ;  /* 0x0000000b0a0c7220 */ /* 0x000fe40000400000 */
[----:B------:R-:W-:Y:S08]  /*0c50*/  I2F.U16.RZ R10, R15 ;  /* 0x0000000f000a7306 */ /* 0x000ff0000010d000 */
[----:B------:R-:W0:Y:S02]  /*0c60*/  MUFU.RCP R12, R12 ;  /* 0x0000000c000c7308 */ /* 0x000e240000001000 */
[----:B0-----:R-:W-:-:S05]  /*0c70*/  FMUL R11, R11, R12 ;  /* 0x0000000c0b0b7220 */ /* 0x001fca0000400000 */
[----:B------:R-:W-:-:S05]  /*0c80*/  IADD3 R11, PT, PT, R11, 0x2, RZ ;  /* 0x000000020b0b7810 */ /* 0x000fca0007ffe0ff */
[----:B------:R-:W-:Y:S01]  /*0c90*/  FMUL.RZ R13, R10, R11 ;  /* 0x0000000b0a0d7220 */ /* 0x000fe2000040c000 */
[----:B------:R-:W-:-:S05]  /*0ca0*/  IMAD.MOV.U32 R11, RZ, RZ, 0x0 ;  /* 0x00000000ff0b7424 */ /* 0x000fca00078e00ff */
[----:B------:R-:W0:Y:S02]  /*0cb0*/  F2I.U32.TRUNC.NTZ R13, R13 ;  /* 0x0000000d000d7305 */ /* 0x000e24000020f000 */
[----:B0-----:R-:W-:-:S05]  /*0cc0*/  LOP3.LUT R10, R13, 0xffff, RZ, 0xc0, !PT ;  /* 0x0000ffff0d0a7812 */ /* 0x001fca00078ec0ff */
[----:B------:R-:W-:-:S04]  /*0cd0*/  IMAD.MOV R10, RZ, RZ, -R10 ;  /* 0x000000ffff0a7224 */ /* 0x000fc800078e0a0a */
[----:B------:R-:W-:Y:S02]  /*0ce0*/  IMAD R14, R14, R10, R15 ;  /* 0x0000000a0e0e7224 */ /* 0x000fe400078e020f */
[----:B------:R-:W-:Y:S02]  /*0cf0*/  IMAD.MOV.U32 R10, RZ, RZ, R16 ;  /* 0x000000ffff0a7224 */ /* 0x000fe400078e0010 */
[----:B------:R-:W-:Y:S02]  /*0d00*/  @!P0 IMAD.MOV.U32 R14, RZ, RZ, -0x1 ;  /* 0xffffffffff0e8424 */ /* 0x000fe400078e00ff */
[----:B------:R-:W-:Y:S05]  /*0d10*/  RET.REL.NODEC R10 `(_Z7FDMCUDAPdS_d) ;  /* 0xfffffff00ab87950 */ /* 0x000fea0003c3ffff */
.L_x_60:
        /* <DEDUP_REMOVED lines=14> */
.L_x_66:


//--------------------- .nv.shared._Z7AvgCUDAPdS_ --------------------------
	.section	.nv.shared._Z7AvgCUDAPdS_,"aw",@nobits
	.sectionflags	@""
	.align	8
.nv.shared._Z7AvgCUDAPdS_:
	.zero		1152


//--------------------- .nv.shared.reserved.0     --------------------------
	.section	.nv.shared.reserved.0,"aw",@nobits
	.weak		__nv_reservedSMEM_offset_0_alias
	.size		__nv_reservedSMEM_offset_0_alias, 0, 64
	.other		__nv_reservedSMEM_offset_0_alias,@"STO_CUDA_RESERVED_SHARED STV_DEFAULT"
__nv_reservedSMEM_offset_0_alias:
	.zero		0
	.zero		64


//--------------------- .nv.global                --------------------------
	.section	.nv.global,"aw",@nobits
	.align	4
.nv.global:
	.type		countBlock,@object
	.size		countBlock,(.L_0 - countBlock)
countBlock:
	.zero		4
.L_0:


//--------------------- .nv.shared._Z8FDM4CUDAPdS_S_d --------------------------
	.section	.nv.shared._Z8FDM4CUDAPdS_S_d,"aw",@nobits
	.sectionflags	@""
	.align	8
.nv.shared._Z8FDM4CUDAPdS_S_d:
	.zero		9216


//--------------------- .nv.shared._Z8FDM3CUDAPdS_S_d --------------------------
	.section	.nv.shared._Z8FDM3CUDAPdS_S_d,"aw",@nobits
	.sectionflags	@""
	.align	8
.nv.shared._Z8FDM3CUDAPdS_S_d:
	.zero		9216


//--------------------- .nv.shared._Z8FDM2CUDAPdS_S_S_d --------------------------
	.section	.nv.shared._Z8FDM2CUDAPdS_S_S_d,"aw",@nobits
	.sectionflags	@""
	.align	8
.nv.shared._Z8FDM2CUDAPdS_S_S_d:
	.zero		9216


//--------------------- .nv.shared._Z7FDMCUDAPdS_d --------------------------
	.section	.nv.shared._Z7FDMCUDAPdS_d,"aw",@nobits
	.sectionflags	@""
	.align	8
.nv.shared._Z7FDMCUDAPdS_d:
	.zero		10240


//--------------------- .nv.constant0._Z7AvgCUDAPdS_ --------------------------
	.section	.nv.constant0._Z7AvgCUDAPdS_,"a",@progbits
	.sectionflags	@""
	.align	4
.nv.constant0._Z7AvgCUDAPdS_:
	.zero		912


//--------------------- .nv.constant0._Z8FDM4CUDAPdS_S_d --------------------------
	.section	.nv.constant0._Z8FDM4CUDAPdS_S_d,"a",@progbits
	.sectionflags	@""
	.align	4
.nv.constant0._Z8FDM4CUDAPdS_S_d:
	.zero		928


//--------------------- .nv.constant0._Z8FDM3CUDAPdS_S_d --------------------------
	.section	.nv.constant0._Z8FDM3CUDAPdS_S_d,"a",@progbits
	.sectionflags	@""
	.align	4
.nv.constant0._Z8FDM3CUDAPdS_S_d:
	.zero		928


//--------------------- .nv.constant0._Z8FDM2CUDAPdS_S_S_d --------------------------
	.section	.nv.constant0._Z8FDM2CUDAPdS_S_S_d,"a",@progbits
	.sectionflags	@""
	.align	4
.nv.constant0._Z8FDM2CUDAPdS_S_S_d:
	.zero		936


//--------------------- .nv.constant0._Z7FDMCUDAPdS_d --------------------------
	.section	.nv.constant0._Z7FDMCUDAPdS_d,"a",@progbits
	.sectionflags	@""
	.align	4
.nv.constant0._Z7FDMCUDAPdS_d:
	.zero		920


//--------------------- SYMBOLS --------------------------

	.type		.nv.reservedSmem.offset0,@object
	.size		.nv.reservedSmem.offset0,0x4
	.type		.nv.reservedSmem.cap,@object
	.size		.nv.reservedSmem.cap,0x4
